	.target	sm_90a

	.elftype	@"ET_EXEC"


//--------------------- .note.nv.tkinfo           --------------------------
	.section	.note.nv.tkinfo,"",@"SHT_NOTE"
	.sectionflags	@"SHF_NOTE_NV_TKINFO"
	.tkinfo
        /*0018*/ 	.word	0x00000002
        /*0030*/ 	.string	""
        /*0030*/ 	.string	"ptxas"
        /*0030*/ 	.string	"Cuda compilation tools, release 13.0, V13.0.88"
        /*0030*/ 	.string	"Build cuda_13.0.r13.0/compiler.36424714_0"
        /*0030*/ 	.string	"-arch sm_90a -m 64 "



//--------------------- .note.nv.cuinfo           --------------------------
	.section	.note.nv.cuinfo,"",@"SHT_NOTE"
	.sectionflags	@"SHF_NOTE_NV_CUINFO"
        /*0018*/ 	.short	0x0002
        /*001a*/ 	.short	0x005a
        /*001c*/ 	.short	0x0082
	.zero		2


//--------------------- .nv.info                  --------------------------
	.section	.nv.info,"",@"SHT_CUDA_INFO"
	.align	4


	//----- nvinfo : EIATTR_REGCOUNT
	.align		4
        /*0000*/ 	.byte	0x04, 0x2f
        /*0002*/ 	.short	(.L_12 - .L_11)
	.align		4
.L_11:
        /*0004*/ 	.word	index@(_ZN7cutlass13device_kernelINS_4gemm6kernel13GemmUniversalIN4cute5tupleIJiiiiEEENS1_10collective13CollectiveMmaINS1_37MainloopSm90TmaGmmaWarpSpecializedFP8ILi6ENS5_IJNS4_1CILi1EEESB_SB_EEENS1_35KernelTmaWarpSpecializedCooperativeEEENS5_IJNSA_ILi128EEENSA_ILi160EEESF_EEENS_12float_e4m3_tENS5_IJlSB_lEEESI_SJ_NS4_8TiledMMAINS4_8MMA_AtomIJNS4_4SM904GMMA30MMA_64x32x32_F32E4M3E4M3_SS_TNILNSN_7ScaleInE1ELSP_1EEEEEENS4_6LayoutINS5_IJNSA_ILi2EEESB_SB_EEENS5_IJSB_NSA_ILi0EEESV_EEEEENS5_IJNS4_10UnderscoreESY_SY_EEEEENS4_13SM90_TMA_LOADENS4_14ComposedLayoutINS4_7SwizzleILi3ELi4ELi3EEENS4_18smem_ptr_flag_bitsILi8EEENSS_INS5_IJNSA_ILi8EEESF_EEENS5_IJSF_SB_EEEEEEEvNS4_8identityES11_S1B_vS1C_EENS_8epilogue10collective6detail29Sm90TmaWarpSpecializedAdapterINS1F_15DefaultEpilogueISI_SJ_SJ_NS1E_6thread17LinearCombinationISI_Li1EffLNS1J_9ScaleType4KindE0ELNS_15FloatRoundStyleE2ESI_EENS1_15EpilogueDefaultEEEEEvvEEEEvNT_6ParamsE)
        /*0008*/ 	.word	0x000000a8


	//----- nvinfo : EIATTR_FRAME_SIZE
	.align		4
.L_12:
        /*000c*/ 	.byte	0x04, 0x11
        /*000e*/ 	.short	(.L_14 - .L_13)
	.align		4
.L_13:
        /*0010*/ 	.word	index@(_ZN7cutlass13device_kernelINS_4gemm6kernel13GemmUniversalIN4cute5tupleIJiiiiEEENS1_10collective13CollectiveMmaINS1_37MainloopSm90TmaGmmaWarpSpecializedFP8ILi6ENS5_IJNS4_1CILi1EEESB_SB_EEENS1_35KernelTmaWarpSpecializedCooperativeEEENS5_IJNSA_ILi128EEENSA_ILi160EEESF_EEENS_12float_e4m3_tENS5_IJlSB_lEEESI_SJ_NS4_8TiledMMAINS4_8MMA_AtomIJNS4_4SM904GMMA30MMA_64x32x32_F32E4M3E4M3_SS_TNILNSN_7ScaleInE1ELSP_1EEEEEENS4_6LayoutINS5_IJNSA_ILi2EEESB_SB_EEENS5_IJSB_NSA_ILi0EEESV_EEEEENS5_IJNS4_10UnderscoreESY_SY_EEEEENS4_13SM90_TMA_LOADENS4_14ComposedLayoutINS4_7SwizzleILi3ELi4ELi3EEENS4_18smem_ptr_flag_bitsILi8EEENSS_INS5_IJNSA_ILi8EEESF_EEENS5_IJSF_SB_EEEEEEEvNS4_8identityES11_S1B_vS1C_EENS_8epilogue10collective6detail29Sm90TmaWarpSpecializedAdapterINS1F_15DefaultEpilogueISI_SJ_SJ_NS1E_6thread17LinearCombinationISI_Li1EffLNS1J_9ScaleType4KindE0ELNS_15FloatRoundStyleE2ESI_EENS1_15EpilogueDefaultEEEEEvvEEEEvNT_6ParamsE)
        /*0014*/ 	.word	0x00000000


	//----- nvinfo : EIATTR_MIN_STACK_SIZE
	.align		4
.L_14:
        /*0018*/ 	.byte	0x04, 0x12
        /*001a*/ 	.short	(.L_16 - .L_15)
	.align		4
.L_15:
        /*001c*/ 	.word	index@(_ZN7cutlass13device_kernelINS_4gemm6kernel13GemmUniversalIN4cute5tupleIJiiiiEEENS1_10collective13CollectiveMmaINS1_37MainloopSm90TmaGmmaWarpSpecializedFP8ILi6ENS5_IJNS4_1CILi1EEESB_SB_EEENS1_35KernelTmaWarpSpecializedCooperativeEEENS5_IJNSA_ILi128EEENSA_ILi160EEESF_EEENS_12float_e4m3_tENS5_IJlSB_lEEESI_SJ_NS4_8TiledMMAINS4_8MMA_AtomIJNS4_4SM904GMMA30MMA_64x32x32_F32E4M3E4M3_SS_TNILNSN_7ScaleInE1ELSP_1EEEEEENS4_6LayoutINS5_IJNSA_ILi2EEESB_SB_EEENS5_IJSB_NSA_ILi0EEESV_EEEEENS5_IJNS4_10UnderscoreESY_SY_EEEEENS4_13SM90_TMA_LOADENS4_14ComposedLayoutINS4_7SwizzleILi3ELi4ELi3EEENS4_18smem_ptr_flag_bitsILi8EEENSS_INS5_IJNSA_ILi8EEESF_EEENS5_IJSF_SB_EEEEEEEvNS4_8identityES11_S1B_vS1C_EENS_8epilogue10collective6detail29Sm90TmaWarpSpecializedAdapterINS1F_15DefaultEpilogueISI_SJ_SJ_NS1E_6thread17LinearCombinationISI_Li1EffLNS1J_9ScaleType4KindE0ELNS_15FloatRoundStyleE2ESI_EENS1_15EpilogueDefaultEEEEEvvEEEEvNT_6ParamsE)
        /*0020*/ 	.word	0x00000000
.L_16:


//--------------------- .nv.compat                --------------------------
	.section	.nv.compat,"",@"SHT_CUDA_COMPAT_INFO"
	.align	4
        /*0000*/ 	.byte	0x02, 0x09, 0x01, 0x00, 0x02, 0x02, 0x04, 0x00, 0x02, 0x05, 0x05, 0x00, 0x03, 0x07, 0x01, 0x01
        /*0010*/ 	.byte	0x02, 0x03, 0x01, 0x00, 0x02, 0x06, 0x01, 0x00, 0x04, 0x0b, 0x08, 0x00, 0x00, 0x00, 0x00, 0x00
        /*0020*/ 	.byte	0x00, 0x00, 0x00, 0x00


//--------------------- .nv.info._ZN7cutlass13device_kernelINS_4gemm6kernel13GemmUniversalIN4cute5tupleIJiiiiEEENS1_10collective13CollectiveMmaINS1_37MainloopSm90TmaGmmaWarpSpecializedFP8ILi6ENS5_IJNS4_1CILi1EEESB_SB_EEENS1_35KernelTmaWarpSpecializedCooperativeEEENS5_IJNSA_ILi128EEENSA_ILi160EEESF_EEENS_12float_e4m3_tENS5_IJlSB_lEEESI_SJ_NS4_8TiledMMAINS4_8MMA_AtomIJNS4_4SM904GMMA30MMA_64x32x32_F32E4M3E4M3_SS_TNILNSN_7ScaleInE1ELSP_1EEEEEENS4_6LayoutINS5_IJNSA_ILi2EEESB_SB_EEENS5_IJSB_NSA_ILi0EEESV_EEEEENS5_IJNS4_10UnderscoreESY_SY_EEEEENS4_13SM90_TMA_LOADENS4_14ComposedLayoutINS4_7SwizzleILi3ELi4ELi3EEENS4_18smem_ptr_flag_bitsILi8EEENSS_INS5_IJNSA_ILi8EEESF_EEENS5_IJSF_SB_EEEEEEEvNS4_8identityES11_S1B_vS1C_EENS_8epilogue10collective6detail29Sm90TmaWarpSpecializedAdapterINS1F_15DefaultEpilogueISI_SJ_SJ_NS1E_6thread17LinearCombinationISI_Li1EffLNS1J_9ScaleType4KindE0ELNS_15FloatRoundStyleE2ESI_EENS1_15EpilogueDefaultEEEEEvvEEEEvNT_6ParamsE --------------------------
	.section	.nv.info._ZN7cutlass13device_kernelINS_4gemm6kernel13GemmUniversalIN4cute5tupleIJiiiiEEENS1_10collective13CollectiveMmaINS1_37MainloopSm90TmaGmmaWarpSpecializedFP8ILi6ENS5_IJNS4_1CILi1EEESB_SB_EEENS1_35KernelTmaWarpSpecializedCooperativeEEENS5_IJNSA_ILi128EEENSA_ILi160EEESF_EEENS_12float_e4m3_tENS5_IJlSB_lEEESI_SJ_NS4_8TiledMMAINS4_8MMA_AtomIJNS4_4SM904GMMA30MMA_64x32x32_F32E4M3E4M3_SS_TNILNSN_7ScaleInE1ELSP_1EEEEEENS4_6LayoutINS5_IJNSA_ILi2EEESB_SB_EEENS5_IJSB_NSA_ILi0EEESV_EEEEENS5_IJNS4_10UnderscoreESY_SY_EEEEENS4_13SM90_TMA_LOADENS4_14ComposedLayoutINS4_7SwizzleILi3ELi4ELi3EEENS4_18smem_ptr_flag_bitsILi8EEENSS_INS5_IJNSA_ILi8EEESF_EEENS5_IJSF_SB_EEEEEEEvNS4_8identityES11_S1B_vS1C_EENS_8epilogue10collective6detail29Sm90TmaWarpSpecializedAdapterINS1F_15DefaultEpilogueISI_SJ_SJ_NS1E_6thread17LinearCombinationISI_Li1EffLNS1J_9ScaleType4KindE0ELNS_15FloatRoundStyleE2ESI_EENS1_15EpilogueDefaultEEEEEvvEEEEvNT_6ParamsE,"",@"SHT_CUDA_INFO"
	.sectionflags	@""
	.align	4


	//----- nvinfo : EIATTR_CUDA_API_VERSION
	.align		4
        /*0000*/ 	.byte	0x04, 0x37
        /*0002*/ 	.short	(.L_18 - .L_17)
.L_17:
        /*0004*/ 	.word	0x00000082


	//----- nvinfo : EIATTR_KPARAM_INFO
	.align		4
.L_18:
        /*0008*/ 	.byte	0x04, 0x17
        /*000a*/ 	.short	(.L_20 - .L_19)
.L_19:
        /*000c*/ 	.word	0x00000000
        /*0010*/ 	.short	0x0000
        /*0012*/ 	.short	0x0070
        /*0014*/ 	.byte	0x00, 0xf0, 0x01, 0x10


	//----- nvinfo : EIATTR_SPARSE_MMA_MASK
	.align		4
.L_20:
        /*0018*/ 	.byte	0x03, 0x50
        /*001a*/ 	.short	0x0000


	//----- nvinfo : EIATTR_MAXREG_COUNT
	.align		4
        /*001c*/ 	.byte	0x03, 0x1b
        /*001e*/ 	.short	0x00a8


	//----- nvinfo : EIATTR_NUM_BARRIERS
	.align		4
        /*0020*/ 	.byte	0x02, 0x4c
        /*0022*/ 	.byte	0x01
	.zero		1


	//----- nvinfo : EIATTR_MERCURY_ISA_VERSION
	.align		4
        /*0024*/ 	.byte	0x03, 0x5f
        /*0026*/ 	.short	0x0101


	//----- nvinfo : EIATTR_INT_WARP_WIDE_INSTR_OFFSETS
	.align		4
        /*0028*/ 	.byte	0x04, 0x31
        /*002a*/ 	.short	(.L_22 - .L_21)


	//   ....[0]....
.L_21:
        /*002c*/ 	.word	0x00000480


	//   ....[1]....
        /*0030*/ 	.word	0x00000490


	//   ....[2]....
        /*0034*/ 	.word	0x00000580


	//----- nvinfo : EIATTR_COOP_GROUP_MASK_REGIDS
	.align		4
.L_22:
        /*0038*/ 	.byte	0x04, 0x29
        /*003a*/ 	.short	(.L_24 - .L_23)


	//   ....[0]....
.L_23:
        /*003c*/ 	.word	0xffffffff


	//   ....[1]....
        /*0040*/ 	.word	0xffffffff


	//   ....[2]....
        /*0044*/ 	.word	0xffffffff


	//   ....[3]....
        /*0048*/ 	.word	0xffffffff


	//   ....[4]....
        /*004c*/ 	.word	0xffffffff


	//----- nvinfo : EIATTR_COOP_GROUP_INSTR_OFFSETS
	.align		4
.L_24:
        /*0050*/ 	.byte	0x04, 0x28
        /*0052*/ 	.short	(.L_26 - .L_25)


	//   ....[0]....
.L_25:
        /*0054*/ 	.word	0x00000060


	//   ....[1]....
        /*0058*/ 	.word	0x00000070


	//   ....[2]....
        /*005c*/ 	.word	0x00000190


	//   ....[3]....
        /*0060*/ 	.word	0x000003e0


	//   ....[4]....
        /*0064*/ 	.word	0x00001080


	//----- nvinfo : EIATTR_REG_RECONFIG
	.align		4
.L_26:
        /*0068*/ 	.byte	0x01, 0x54
	.zero		2


	//----- nvinfo : EIATTR_MBARRIER_INSTR_OFFSETS
	.align		4
        /*006c*/ 	.byte	0x04, 0x39
        /*006e*/ 	.short	(.L_28 - .L_27)


	//   ....[0]....
.L_27:
        /*0070*/ 	.word	0x00000310
        /*0074*/ 	.word	0x000000ff
        /*0078*/ 	.word	0x00000000
        /*007c*/ 	.short	0x0100
        /*007e*/ 	.byte	0x0a
	.zero		1


	//   ....[1]....
        /*0080*/ 	.word	0x00000320
        /*0084*/ 	.word	0x000000ff
        /*0088*/ 	.word	0x00000030
        /*008c*/ 	.short	0x0100
        /*008e*/ 	.byte	0x0a
	.zero		1


	//   ....[2]....
        /*0090*/ 	.word	0x00000330
        /*0094*/ 	.word	0x000000ff
        /*0098*/ 	.word	0x00000008
        /*009c*/ 	.short	0x0100
        /*009e*/ 	.byte	0x0a
	.zero		1


	//   ....[3]....
        /*00a0*/ 	.word	0x00000340
        /*00a4*/ 	.word	0x000000ff
        /*00a8*/ 	.word	0x00000038
        /*00ac*/ 	.short	0x0100
        /*00ae*/ 	.byte	0x0a
	.zero		1


	//   ....[4]....
        /*00b0*/ 	.word	0x00000350
        /*00b4*/ 	.word	0x000000ff
        /*00b8*/ 	.word	0x00000010
        /*00bc*/ 	.short	0x0100
        /*00be*/ 	.byte	0x0a
	.zero		1


	//   ....[5]....
        /*00c0*/ 	.word	0x00000360
        /*00c4*/ 	.word	0x000000ff
        /*00c8*/ 	.word	0x00000040
        /*00cc*/ 	.short	0x0100
        /*00ce*/ 	.byte	0x0a
	.zero		1


	//   ....[6]....
        /*00d0*/ 	.word	0x00000370
        /*00d4*/ 	.word	0x000000ff
        /*00d8*/ 	.word	0x00000018
        /*00dc*/ 	.short	0x0100
        /*00de*/ 	.byte	0x0a
	.zero		1


	//   ....[7]....
        /*00e0*/ 	.word	0x00000380
        /*00e4*/ 	.word	0x000000ff
        /*00e8*/ 	.word	0x00000048
        /*00ec*/ 	.short	0x0100
        /*00ee*/ 	.byte	0x0a
	.zero		1


	//   ....[8]....
        /*00f0*/ 	.word	0x00000390
        /*00f4*/ 	.word	0x000000ff
        /*00f8*/ 	.word	0x00000020
        /*00fc*/ 	.short	0x0100
        /*00fe*/ 	.byte	0x0a
	.zero		1


	//   ....[9]....
        /*0100*/ 	.word	0x000003a0
        /*0104*/ 	.word	0x000000ff
        /*0108*/ 	.word	0x00000050
        /*010c*/ 	.short	0x0100
        /*010e*/ 	.byte	0x0a
	.zero		1


	//   ....[10]....
        /*0110*/ 	.word	0x000003b0
        /*0114*/ 	.word	0x000000ff
        /*0118*/ 	.word	0x00000028
        /*011c*/ 	.short	0x0100
        /*011e*/ 	.byte	0x0a
	.zero		1


	//   ....[11]....
        /*0120*/ 	.word	0x000003c0
        /*0124*/ 	.word	0x000000ff
        /*0128*/ 	.word	0x00000058
        /*012c*/ 	.short	0x0100
        /*012e*/ 	.byte	0x0a
	.zero		1


	//   ....[12]....
        /*0130*/ 	.word	0x000005b0
        /*0134*/ 	.word	0x000000ff
        /*0138*/ 	.word	0x00000070
        /*013c*/ 	.short	0x0100
        /*013e*/ 	.byte	0x08
	.zero		1


	//   ....[13]....
        /*0140*/ 	.word	0x000005e0
        /*0144*/ 	.word	0x000000ff
        /*0148*/ 	.word	0x00000078
        /*014c*/ 	.short	0x0100
        /*014e*/ 	.byte	0x08
	.zero		1


	//   ....[14]....
        /*0150*/ 	.word	0x000016b0
        /*0154*/ 	.word	0x000000ff
        /*0158*/ 	.word	0x00000000
        /*015c*/ 	.short	0x010a
        /*015e*/ 	.byte	0x06
	.zero		1


	//   ....[15]....
        /*0160*/ 	.word	0x000016f0
        /*0164*/ 	.word	0x000000ff
        /*0168*/ 	.word	0x00000000
        /*016c*/ 	.short	0x010a
        /*016e*/ 	.byte	0x06
	.zero		1


	//   ....[16]....
        /*0170*/ 	.word	0x00002650
        /*0174*/ 	.word	0x000000ff
        /*0178*/ 	.word	0x00000000
        /*017c*/ 	.short	0x010a
        /*017e*/ 	.byte	0x12
	.zero		1


	//   ....[17]....
        /*0180*/ 	.word	0x00002690
        /*0184*/ 	.word	0x000000ff
        /*0188*/ 	.word	0x00000000
        /*018c*/ 	.short	0x010a
        /*018e*/ 	.byte	0x12
	.zero		1


	//   ....[18]....
        /*0190*/ 	.word	0x00003310
        /*0194*/ 	.word	0x000000ff
        /*0198*/ 	.word	0x00000000
        /*019c*/ 	.short	0x0101
        /*019e*/ 	.byte	0x11
	.zero		1


	//   ....[19]....
        /*01a0*/ 	.word	0x00003aa0
        /*01a4*/ 	.word	0x000000ff
        /*01a8*/ 	.word	0x00000000
        /*01ac*/ 	.short	0x0101
        /*01ae*/ 	.byte	0x06
	.zero		1


	//   ....[20]....
        /*01b0*/ 	.word	0x0000aa20
        /*01b4*/ 	.word	0x0000000f
        /*01b8*/ 	.word	0x00000030
        /*01bc*/ 	.short	0x010a
        /*01be*/ 	.byte	0x3f
	.zero		1


	//   ....[21]....
        /*01c0*/ 	.word	0x0000adb0
        /*01c4*/ 	.word	0x00000006
        /*01c8*/ 	.word	0x00000078
        /*01cc*/ 	.short	0x0101
        /*01ce*/ 	.byte	0x3f
	.zero		1


	//   ....[22]....
        /*01d0*/ 	.word	0x0000b4f0
        /*01d4*/ 	.word	0x00000005
        /*01d8*/ 	.word	0x00000000
        /*01dc*/ 	.short	0x010a
        /*01de*/ 	.byte	0x3f
	.zero		1


	//   ....[23]....
        /*01e0*/ 	.word	0x0000b570
        /*01e4*/ 	.word	0x00000007
        /*01e8*/ 	.word	0x00000000
        /*01ec*/ 	.short	0x010a
        /*01ee*/ 	.byte	0x3f
	.zero		1


	//   ....[24]....
        /*01f0*/ 	.word	0x0000b600
        /*01f4*/ 	.word	0x00000006
        /*01f8*/ 	.word	0x00000000
        /*01fc*/ 	.short	0x010a
        /*01fe*/ 	.byte	0x3f
	.zero		1


	//   ....[25]....
        /*0200*/ 	.word	0x0000b690
        /*0204*/ 	.word	0x00000009
        /*0208*/ 	.word	0x00000000
        /*020c*/ 	.short	0x010a
        /*020e*/ 	.byte	0x3f
	.zero		1


	//   ....[26]....
        /*0210*/ 	.word	0x0000b720
        /*0214*/ 	.word	0x00000006
        /*0218*/ 	.word	0x00000000
        /*021c*/ 	.short	0x010a
        /*021e*/ 	.byte	0x3f
	.zero		1


	//   ....[27]....
        /*0220*/ 	.word	0x0000b7b0
        /*0224*/ 	.word	0x00000003
        /*0228*/ 	.word	0x00000000
        /*022c*/ 	.short	0x010a
        /*022e*/ 	.byte	0x3f
	.zero		1


	//   ....[28]....
        /*0230*/ 	.word	0x0000b820
        /*0234*/ 	.word	0x00000007
        /*0238*/ 	.word	0x00000000
        /*023c*/ 	.short	0x010a
        /*023e*/ 	.byte	0x3f
	.zero		1


	//   ....[29]....
        /*0240*/ 	.word	0x0000b880
        /*0244*/ 	.word	0x00000007
        /*0248*/ 	.word	0x00000000
        /*024c*/ 	.short	0x010a
        /*024e*/ 	.byte	0x3f
	.zero		1


	//   ....[30]....
        /*0250*/ 	.word	0x0000b950
        /*0254*/ 	.word	0x0000000f
        /*0258*/ 	.word	0x00000030
        /*025c*/ 	.short	0x010a
        /*025e*/ 	.byte	0x3f
	.zero		1


	//   ....[31]....
        /*0260*/ 	.word	0x0000ba30
        /*0264*/ 	.word	0x00000005
        /*0268*/ 	.word	0x00000000
        /*026c*/ 	.short	0x010a
        /*026e*/ 	.byte	0x3f
	.zero		1


	//   ....[32]....
        /*0270*/ 	.word	0x0000ba80
        /*0274*/ 	.word	0x00000007
        /*0278*/ 	.word	0x00000000
        /*027c*/ 	.short	0x010a
        /*027e*/ 	.byte	0x3f
	.zero		1


	//   ....[33]....
        /*0280*/ 	.word	0x0000bad0
        /*0284*/ 	.word	0x00000006
        /*0288*/ 	.word	0x00000000
        /*028c*/ 	.short	0x010a
        /*028e*/ 	.byte	0x3f
	.zero		1


	//   ....[34]....
        /*0290*/ 	.word	0x0000bb20
        /*0294*/ 	.word	0x00000009
        /*0298*/ 	.word	0x00000000
        /*029c*/ 	.short	0x010a
        /*029e*/ 	.byte	0x3f
	.zero		1


	//   ....[35]....
        /*02a0*/ 	.word	0x0000bb70
        /*02a4*/ 	.word	0x00000006
        /*02a8*/ 	.word	0x00000000
        /*02ac*/ 	.short	0x010a
        /*02ae*/ 	.byte	0x3f
	.zero		1


	//----- nvinfo : EIATTR_NUM_MBARRIERS
	.align		4
.L_28:
        /*02b0*/ 	.byte	0x03, 0x38
        /*02b2*/ 	.short	0x000e


	//----- nvinfo : EIATTR_EXIT_INSTR_OFFSETS
	.align		4
        /*02b4*/ 	.byte	0x04, 0x1c
        /*02b6*/ 	.short	(.L_30 - .L_29)


	//   ....[0]....
.L_29:
        /*02b8*/ 	.word	0x00000640


	//   ....[1]....
        /*02bc*/ 	.word	0x00000f50


	//   ....[2]....
        /*02c0*/ 	.word	0x0000a090


	//   ....[3]....
        /*02c4*/ 	.word	0x0000a6c0


	//   ....[4]....
        /*02c8*/ 	.word	0x0000b800


	//----- nvinfo : EIATTR_MAX_THREADS
	.align		4
.L_30:
        /*02cc*/ 	.byte	0x04, 0x05
        /*02ce*/ 	.short	(.L_32 - .L_31)
.L_31:
        /*02d0*/ 	.word	0x00000180
        /*02d4*/ 	.word	0x00000001
        /*02d8*/ 	.word	0x00000001


	//----- nvinfo : EIATTR_CRS_STACK_SIZE
	.align		4
.L_32:
        /*02dc*/ 	.byte	0x04, 0x1e
        /*02de*/ 	.short	(.L_34 - .L_33)
.L_33:
        /*02e0*/ 	.word	0x00000000


	//----- nvinfo : EIATTR_CBANK_PARAM_SIZE
	.align		4
.L_34:
        /*02e4*/ 	.byte	0x03, 0x19
        /*02e6*/ 	.short	0x0470


	//----- nvinfo : EIATTR_PARAM_CBANK
	.align		4
        /*02e8*/ 	.byte	0x04, 0x0a
        /*02ea*/ 	.short	(.L_36 - .L_35)
	.align		4
.L_35:
        /*02ec*/ 	.word	index@(.nv.constant0._ZN7cutlass13device_kernelINS_4gemm6kernel13GemmUniversalIN4cute5tupleIJiiiiEEENS1_10collective13CollectiveMmaINS1_37MainloopSm90TmaGmmaWarpSpecializedFP8ILi6ENS5_IJNS4_1CILi1EEESB_SB_EEENS1_35KernelTmaWarpSpecializedCooperativeEEENS5_IJNSA_ILi128EEENSA_ILi160EEESF_EEENS_12float_e4m3_tENS5_IJlSB_lEEESI_SJ_NS4_8TiledMMAINS4_8MMA_AtomIJNS4_4SM904GMMA30MMA_64x32x32_F32E4M3E4M3_SS_TNILNSN_7ScaleInE1ELSP_1EEEEEENS4_6LayoutINS5_IJNSA_ILi2EEESB_SB_EEENS5_IJSB_NSA_ILi0EEESV_EEEEENS5_IJNS4_10UnderscoreESY_SY_EEEEENS4_13SM90_TMA_LOADENS4_14ComposedLayoutINS4_7SwizzleILi3ELi4ELi3EEENS4_18smem_ptr_flag_bitsILi8EEENSS_INS5_IJNSA_ILi8EEESF_EEENS5_IJSF_SB_EEEEEEEvNS4_8identityES11_S1B_vS1C_EENS_8epilogue10collective6detail29Sm90TmaWarpSpecializedAdapterINS1F_15DefaultEpilogueISI_SJ_SJ_NS1E_6thread17LinearCombinationISI_Li1EffLNS1J_9ScaleType4KindE0ELNS_15FloatRoundStyleE2ESI_EENS1_15EpilogueDefaultEEEEEvvEEEEvNT_6ParamsE)
        /*02f0*/ 	.short	0x0210
        /*02f2*/ 	.short	0x0470


	//----- nvinfo : EIATTR_SW_WAR
	.align		4
.L_36:
        /*02f4*/ 	.byte	0x04, 0x36
        /*02f6*/ 	.short	(.L_38 - .L_37)
.L_37:
        /*02f8*/ 	.word	0x00000008
.L_38:


//--------------------- .nv.callgraph             --------------------------
	.section	.nv.callgraph,"",@"SHT_CUDA_CALLGRAPH"
	.align	4
	.sectionentsize	8
	.align		4
        /*0000*/ 	.word	0x00000000
	.align		4
        /*0004*/ 	.word	0xffffffff
	.align		4
        /*0008*/ 	.word	0x00000000
	.align		4
        /*000c*/ 	.word	0xfffffffe
	.align		4
        /*0010*/ 	.word	0x00000000
	.align		4
        /*0014*/ 	.word	0xfffffffd
	.align		4
        /*0018*/ 	.word	0x00000000
	.align		4
        /*001c*/ 	.word	0xfffffffc


//--------------------- .nv.constant4             --------------------------
	.section	.nv.constant4,"a",@progbits
	.align	8
	.align		8
.nv.constant4:
        /*0000*/ 	.dword	_ZN39_INTERNAL_2956cbb0_4_k_cu_2fb54982_80394cuda3std3__45__cpo5beginE
	.align		8
        /*0008*/ 	.dword	_ZN39_INTERNAL_2956cbb0_4_k_cu_2fb54982_80394cuda3std3__45__cpo3endE
	.align		8
        /*0010*/ 	.dword	_ZN39_INTERNAL_2956cbb0_4_k_cu_2fb54982_80394cuda3std3__45__cpo6cbeginE
	.align		8
        /*0018*/ 	.dword	_ZN39_INTERNAL_2956cbb0_4_k_cu_2fb54982_80394cuda3std3__45__cpo4cendE
	.align		8
        /*0020*/ 	.dword	_ZN39_INTERNAL_2956cbb0_4_k_cu_2fb54982_80394cuda3std3__441_GLOBAL__N__2956cbb0_4_k_cu_2fb54982_80396ignoreE
	.align		8
        /*0028*/ 	.dword	_ZN39_INTERNAL_2956cbb0_4_k_cu_2fb54982_80394cuda3std3__419piecewise_constructE
	.align		8
        /*0030*/ 	.dword	_ZN39_INTERNAL_2956cbb0_4_k_cu_2fb54982_80394cuda3std3__48in_placeE
	.align		8
        /*0038*/ 	.dword	_ZN39_INTERNAL_2956cbb0_4_k_cu_2fb54982_80394cuda3std6ranges3__45__cpo4swapE
	.align		8
        /*0040*/ 	.dword	_ZN39_INTERNAL_2956cbb0_4_k_cu_2fb54982_80394cuda3std6ranges3__45__cpo9iter_moveE
	.align		8
        /*0048*/ 	.dword	_ZN39_INTERNAL_2956cbb0_4_k_cu_2fb54982_80394cute7productE
	.align		8
        /*0050*/ 	.dword	_ZN39_INTERNAL_2956cbb0_4_k_cu_2fb54982_80394cute1_E


//--------------------- .text._ZN7cutlass13device_kernelINS_4gemm6kernel13GemmUniversalIN4cute5tupleIJiiiiEEENS1_10collective13CollectiveMmaINS1_37MainloopSm90TmaGmmaWarpSpecializedFP8ILi6ENS5_IJNS4_1CILi1EEESB_SB_EEENS1_35KernelTmaWarpSpecializedCooperativeEEENS5_IJNSA_ILi128EEENSA_ILi160EEESF_EEENS_12float_e4m3_tENS5_IJlSB_lEEESI_SJ_NS4_8TiledMMAINS4_8MMA_AtomIJNS4_4SM904GMMA30MMA_64x32x32_F32E4M3E4M3_SS_TNILNSN_7ScaleInE1ELSP_1EEEEEENS4_6LayoutINS5_IJNSA_ILi2EEESB_SB_EEENS5_IJSB_NSA_ILi0EEESV_EEEEENS5_IJNS4_10UnderscoreESY_SY_EEEEENS4_13SM90_TMA_LOADENS4_14ComposedLayoutINS4_7SwizzleILi3ELi4ELi3EEENS4_18smem_ptr_flag_bitsILi8EEENSS_INS5_IJNSA_ILi8EEESF_EEENS5_IJSF_SB_EEEEEEEvNS4_8identityES11_S1B_vS1C_EENS_8epilogue10collective6detail29Sm90TmaWarpSpecializedAdapterINS1F_15DefaultEpilogueISI_SJ_SJ_NS1E_6thread17LinearCombinationISI_Li1EffLNS1J_9ScaleType4KindE0ELNS_15FloatRoundStyleE2ESI_EENS1_15EpilogueDefaultEEEEEvvEEEEvNT_6ParamsE --------------------------
	.section	.text._ZN7cutlass13device_kernelINS_4gemm6kernel13GemmUniversalIN4cute5tupleIJiiiiEEENS1_10collective13CollectiveMmaINS1_37MainloopSm90TmaGmmaWarpSpecializedFP8ILi6ENS5_IJNS4_1CILi1EEESB_SB_EEENS1_35KernelTmaWarpSpecializedCooperativeEEENS5_IJNSA_ILi128EEENSA_ILi160EEESF_EEENS_12float_e4m3_tENS5_IJlSB_lEEESI_SJ_NS4_8TiledMMAINS4_8MMA_AtomIJNS4_4SM904GMMA30MMA_64x32x32_F32E4M3E4M3_SS_TNILNSN_7ScaleInE1ELSP_1EEEEEENS4_6LayoutINS5_IJNSA_ILi2EEESB_SB_EEENS5_IJSB_NSA_ILi0EEESV_EEEEENS5_IJNS4_10UnderscoreESY_SY_EEEEENS4_13SM90_TMA_LOADENS4_14ComposedLayoutINS4_7SwizzleILi3ELi4ELi3EEENS4_18smem_ptr_flag_bitsILi8EEENSS_INS5_IJNSA_ILi8EEESF_EEENS5_IJSF_SB_EEEEEEEvNS4_8identityES11_S1B_vS1C_EENS_8epilogue10collective6detail29Sm90TmaWarpSpecializedAdapterINS1F_15DefaultEpilogueISI_SJ_SJ_NS1E_6thread17LinearCombinationISI_Li1EffLNS1J_9ScaleType4KindE0ELNS_15FloatRoundStyleE2ESI_EENS1_15EpilogueDefaultEEEEEvvEEEEvNT_6ParamsE,"ax",@progbits
	.align	128
.text._ZN7cutlass13device_kernelINS_4gemm6kernel13GemmUniversalIN4cute5tupleIJiiiiEEENS1_10collective13CollectiveMmaINS1_37MainloopSm90TmaGmmaWarpSpecializedFP8ILi6ENS5_IJNS4_1CILi1EEESB_SB_EEENS1_35KernelTmaWarpSpecializedCooperativeEEENS5_IJNSA_ILi128EEENSA_ILi160EEESF_EEENS_12float_e4m3_tENS5_IJlSB_lEEESI_SJ_NS4_8TiledMMAINS4_8MMA_AtomIJNS4_4SM904GMMA30MMA_64x32x32_F32E4M3E4M3_SS_TNILNSN_7ScaleInE1ELSP_1EEEEEENS4_6LayoutINS5_IJNSA_ILi2EEESB_SB_EEENS5_IJSB_NSA_ILi0EEESV_EEEEENS5_IJNS4_10UnderscoreESY_SY_EEEEENS4_13SM90_TMA_LOADENS4_14ComposedLayoutINS4_7SwizzleILi3ELi4ELi3EEENS4_18smem_ptr_flag_bitsILi8EEENSS_INS5_IJNSA_ILi8EEESF_EEENS5_IJSF_SB_EEEEEEEvNS4_8identityES11_S1B_vS1C_EENS_8epilogue10collective6detail29Sm90TmaWarpSpecializedAdapterINS1F_15DefaultEpilogueISI_SJ_SJ_NS1E_6thread17LinearCombinationISI_Li1EffLNS1J_9ScaleType4KindE0ELNS_15FloatRoundStyleE2ESI_EENS1_15EpilogueDefaultEEEEEvvEEEEvNT_6ParamsE:
        .type           _ZN7cutlass13device_kernelINS_4gemm6kernel13GemmUniversalIN4cute5tupleIJiiiiEEENS1_10collective13CollectiveMmaINS1_37MainloopSm90TmaGmmaWarpSpecializedFP8ILi6ENS5_IJNS4_1CILi1EEESB_SB_EEENS1_35KernelTmaWarpSpecializedCooperativeEEENS5_IJNSA_ILi128EEENSA_ILi160EEESF_EEENS_12float_e4m3_tENS5_IJlSB_lEEESI_SJ_NS4_8TiledMMAINS4_8MMA_AtomIJNS4_4SM904GMMA30MMA_64x32x32_F32E4M3E4M3_SS_TNILNSN_7ScaleInE1ELSP_1EEEEEENS4_6LayoutINS5_IJNSA_ILi2EEESB_SB_EEENS5_IJSB_NSA_ILi0EEESV_EEEEENS5_IJNS4_10UnderscoreESY_SY_EEEEENS4_13SM90_TMA_LOADENS4_14ComposedLayoutINS4_7SwizzleILi3ELi4ELi3EEENS4_18smem_ptr_flag_bitsILi8EEENSS_INS5_IJNSA_ILi8EEESF_EEENS5_IJSF_SB_EEEEEEEvNS4_8identityES11_S1B_vS1C_EENS_8epilogue10collective6detail29Sm90TmaWarpSpecializedAdapterINS1F_15DefaultEpilogueISI_SJ_SJ_NS1E_6thread17LinearCombinationISI_Li1EffLNS1J_9ScaleType4KindE0ELNS_15FloatRoundStyleE2ESI_EENS1_15EpilogueDefaultEEEEEvvEEEEvNT_6ParamsE,@function
        .size           _ZN7cutlass13device_kernelINS_4gemm6kernel13GemmUniversalIN4cute5tupleIJiiiiEEENS1_10collective13CollectiveMmaINS1_37MainloopSm90TmaGmmaWarpSpecializedFP8ILi6ENS5_IJNS4_1CILi1EEESB_SB_EEENS1_35KernelTmaWarpSpecializedCooperativeEEENS5_IJNSA_ILi128EEENSA_ILi160EEESF_EEENS_12float_e4m3_tENS5_IJlSB_lEEESI_SJ_NS4_8TiledMMAINS4_8MMA_AtomIJNS4_4SM904GMMA30MMA_64x32x32_F32E4M3E4M3_SS_TNILNSN_7ScaleInE1ELSP_1EEEEEENS4_6LayoutINS5_IJNSA_ILi2EEESB_SB_EEENS5_IJSB_NSA_ILi0EEESV_EEEEENS5_IJNS4_10UnderscoreESY_SY_EEEEENS4_13SM90_TMA_LOADENS4_14ComposedLayoutINS4_7SwizzleILi3ELi4ELi3EEENS4_18smem_ptr_flag_bitsILi8EEENSS_INS5_IJNSA_ILi8EEESF_EEENS5_IJSF_SB_EEEEEEEvNS4_8identityES11_S1B_vS1C_EENS_8epilogue10collective6detail29Sm90TmaWarpSpecializedAdapterINS1F_15DefaultEpilogueISI_SJ_SJ_NS1E_6thread17LinearCombinationISI_Li1EffLNS1J_9ScaleType4KindE0ELNS_15FloatRoundStyleE2ESI_EENS1_15EpilogueDefaultEEEEEvvEEEEvNT_6ParamsE,(.L_x_237 - _ZN7cutlass13device_kernelINS_4gemm6kernel13GemmUniversalIN4cute5tupleIJiiiiEEENS1_10collective13CollectiveMmaINS1_37MainloopSm90TmaGmmaWarpSpecializedFP8ILi6ENS5_IJNS4_1CILi1EEESB_SB_EEENS1_35KernelTmaWarpSpecializedCooperativeEEENS5_IJNSA_ILi128EEENSA_ILi160EEESF_EEENS_12float_e4m3_tENS5_IJlSB_lEEESI_SJ_NS4_8TiledMMAINS4_8MMA_AtomIJNS4_4SM904GMMA30MMA_64x32x32_F32E4M3E4M3_SS_TNILNSN_7ScaleInE1ELSP_1EEEEEENS4_6LayoutINS5_IJNSA_ILi2EEESB_SB_EEENS5_IJSB_NSA_ILi0EEESV_EEEEENS5_IJNS4_10UnderscoreESY_SY_EEEEENS4_13SM90_TMA_LOADENS4_14ComposedLayoutINS4_7SwizzleILi3ELi4ELi3EEENS4_18smem_ptr_flag_bitsILi8EEENSS_INS5_IJNSA_ILi8EEESF_EEENS5_IJSF_SB_EEEEEEEvNS4_8identityES11_S1B_vS1C_EENS_8epilogue10collective6detail29Sm90TmaWarpSpecializedAdapterINS1F_15DefaultEpilogueISI_SJ_SJ_NS1E_6thread17LinearCombinationISI_Li1EffLNS1J_9ScaleType4KindE0ELNS_15FloatRoundStyleE2ESI_EENS1_15EpilogueDefaultEEEEEvvEEEEvNT_6ParamsE)
        .other          _ZN7cutlass13device_kernelINS_4gemm6kernel13GemmUniversalIN4cute5tupleIJiiiiEEENS1_10collective13CollectiveMmaINS1_37MainloopSm90TmaGmmaWarpSpecializedFP8ILi6ENS5_IJNS4_1CILi1EEESB_SB_EEENS1_35KernelTmaWarpSpecializedCooperativeEEENS5_IJNSA_ILi128EEENSA_ILi160EEESF_EEENS_12float_e4m3_tENS5_IJlSB_lEEESI_SJ_NS4_8TiledMMAINS4_8MMA_AtomIJNS4_4SM904GMMA30MMA_64x32x32_F32E4M3E4M3_SS_TNILNSN_7ScaleInE1ELSP_1EEEEEENS4_6LayoutINS5_IJNSA_ILi2EEESB_SB_EEENS5_IJSB_NSA_ILi0EEESV_EEEEENS5_IJNS4_10UnderscoreESY_SY_EEEEENS4_13SM90_TMA_LOADENS4_14ComposedLayoutINS4_7SwizzleILi3ELi4ELi3EEENS4_18smem_ptr_flag_bitsILi8EEENSS_INS5_IJNSA_ILi8EEESF_EEENS5_IJSF_SB_EEEEEEEvNS4_8identityES11_S1B_vS1C_EENS_8epilogue10collective6detail29Sm90TmaWarpSpecializedAdapterINS1F_15DefaultEpilogueISI_SJ_SJ_NS1E_6thread17LinearCombinationISI_Li1EffLNS1J_9ScaleType4KindE0ELNS_15FloatRoundStyleE2ESI_EENS1_15EpilogueDefaultEEEEEvvEEEEvNT_6ParamsE,@"STO_CUDA_ENTRY STV_DEFAULT"
_ZN7cutlass13device_kernelINS_4gemm6kernel13GemmUniversalIN4cute5tupleIJiiiiEEENS1_10collective13CollectiveMmaINS1_37MainloopSm90TmaGmmaWarpSpecializedFP8ILi6ENS5_IJNS4_1CILi1EEESB_SB_EEENS1_35KernelTmaWarpSpecializedCooperativeEEENS5_IJNSA_ILi128EEENSA_ILi160EEESF_EEENS_12float_e4m3_tENS5_IJlSB_lEEESI_SJ_NS4_8TiledMMAINS4_8MMA_AtomIJNS4_4SM904GMMA30MMA_64x32x32_F32E4M3E4M3_SS_TNILNSN_7ScaleInE1ELSP_1EEEEEENS4_6LayoutINS5_IJNSA_ILi2EEESB_SB_EEENS5_IJSB_NSA_ILi0EEESV_EEEEENS5_IJNS4_10UnderscoreESY_SY_EEEEENS4_13SM90_TMA_LOADENS4_14ComposedLayoutINS4_7SwizzleILi3ELi4ELi3EEENS4_18smem_ptr_flag_bitsILi8EEENSS_INS5_IJNSA_ILi8EEESF_EEENS5_IJSF_SB_EEEEEEEvNS4_8identityES11_S1B_vS1C_EENS_8epilogue10collective6detail29Sm90TmaWarpSpecializedAdapterINS1F_15DefaultEpilogueISI_SJ_SJ_NS1E_6thread17LinearCombinationISI_Li1EffLNS1J_9ScaleType4KindE0ELNS_15FloatRoundStyleE2ESI_EENS1_15EpilogueDefaultEEEEEvvEEEEvNT_6ParamsE:
[----:B------:R-:W-:Y:S01]  /*0000*/  LDC R1, c[0x0][0x28] ;  /* 0x00000a00ff017b82 */ /* 0x000fe20000000800 */
[----:B------:R-:W0:Y:S01]  /*0010*/  S2R R0, SR_TID.X ;  /* 0x0000000000007919 */ /* 0x000e220000002100 */
[----:B------:R-:W-:Y:S01]  /*0020*/  ELECT P0, URZ, PT ;  /* 0x00000000003f782f */ /* 0x000fe20003800000 */
[----:B------:R-:W-:Y:S01]  /*0030*/  BSSY B0, `(.L_x_0) ;  /* 0x0000015000007945 */ /* 0x000fe20003800000 */
[--C-:B0-----:R-:W-:Y:S02]  /*0040*/  SHF.R.U32.HI R2, RZ, 0x5, R0.reuse ;  /* 0x00000005ff027819 */ /* 0x101fe40000011600 */
[----:B------:R-:W-:-:S03]  /*0050*/  SHF.R.U32.HI R3, RZ, 0x7, R0 ;  /* 0x00000007ff037819 */ /* 0x000fc60000011600 */
[----:B------:R-:W0:Y:S04]  /*0060*/  SHFL.IDX PT, R4, R2, RZ, 0x1f ;  /* 0x00001fff02047589 */ /* 0x000e2800000e0000 */
[----:B------:R-:W1:Y:S01]  /*0070*/  SHFL.IDX PT, R3, R3, RZ, 0x1f ;  /* 0x00001fff03037589 */ /* 0x000e6200000e0000 */
[----:B0-----:R-:W-:Y:S02]  /*0080*/  R2UR UR4, R4 ;  /* 0x00000000040472ca */ /* 0x001fe400000e0000 */
[----:B-1----:R-:W-:-:S11]  /*0090*/  R2UR UR8, R3 ;  /* 0x00000000030872ca */ /* 0x002fd600000e0000 */
[----:B------:R-:W-:Y:S02]  /*00a0*/  USHF.R.S32.HI UR5, URZ, 0x1f, UR4 ;  /* 0x0000001f3f057899 */ /* 0x000fe40008011404 */
[----:B------:R-:W-:Y:S02]  /*00b0*/  ISETP.NE.OR P0, PT, RZ, UR4, !P0 ;  /* 0x00000004ff007c0c */ /* 0x000fe4000c705670 */
[----:B------:R-:W-:-:S04]  /*00c0*/  ULEA.HI UR5, UR5, UR4, URZ, 0x2 ;  /* 0x0000000405057291 */ /* 0x000fc8000f8f103f */
[----:B------:R-:W-:-:S04]  /*00d0*/  ULOP3.LUT UR5, UR5, 0xfffffffc, URZ, 0xc0, !UPT ;  /* 0xfffffffc05057892 */ /* 0x000fc8000f8ec03f */
[----:B------:R-:W-:-:S03]  /*00e0*/  UIADD3 UR6, UR4, -UR5, URZ ;  /* 0x8000000504067290 */ /* 0x000fc6000fffe03f */
[----:B------:R-:W-:Y:S09]  /*00f0*/  @P0 BRA `(.L_x_1) ;  /* 0x0000000000200947 */ /* 0x000ff20003800000 */
[----:B------:R-:W-:Y:S02]  /*0100*/  ULDC.64 UR4, c[0x0][0x198] ;  /* 0x0000660000047ab9 */ /* 0x000fe40000000a00 */
[----:B------:R-:W-:Y:S02]  /*0110*/  UIADD3 UR10, UP0, UR4, 0xf0, URZ ;  /* 0x000000f0040a7890 */ /* 0x000fe4000ff1e03f */
[----:B------:R-:W-:Y:S02]  /*0120*/  UIADD3 UR4, UP1, UR4, 0x1f0, URZ ;  /* 0x000001f004047890 */ /* 0x000fe4000ff3e03f */
[----:B------:R-:W-:Y:S02]  /*0130*/  UIADD3.X UR11, URZ, UR5, URZ, UP0, !UPT ;  /* 0x000000053f0b7290 */ /* 0x000fe400087fe43f */
[----:B------:R-:W-:-:S07]  /*0140*/  UIADD3.X UR5, URZ, UR5, URZ, UP1, !UPT ;  /* 0x000000053f057290 */ /* 0x000fce0008ffe43f */
[----:B------:R0:W-:Y:S02]  /*0150*/  UTMACCTL.PF [UR10] ;  /* 0x000000000a0079b9 */ /* 0x0001e40008040000 */
[----:B------:R0:W-:Y:S02]  /*0160*/  UTMACCTL.PF [UR4] ;  /* 0x00000000040079b9 */ /* 0x0001e40008040000 */
[----:B0-----:R-:W-:Y:S01]  /*0170*/  NOP ;  /* 0x0000000000007918 */ /* 0x001fe20000000000 */
.L_x_1:
[----:B------:R-:W-:Y:S05]  /*0180*/  BSYNC B0 ;  /* 0x0000000000007941 */ /* 0x000fea0003800000 */
.L_x_0:
[----:B------:R-:W0:Y:S01]  /*0190*/  SHFL.IDX PT, R3, R2, RZ, 0x1f ;  /* 0x00001fff02037589 */ /* 0x000e2200000e0000 */
[----:B------:R-:W-:Y:S01]  /*01a0*/  UISETP.NE.AND UP0, UPT, UR6, 0x3, UPT ;  /* 0x000000030600788c */ /* 0x000fe2000bf05270 */
[----:B------:R-:W-:Y:S01]  /*01b0*/  ISETP.NE.AND P1, PT, RZ, UR8, PT ;  /* 0x00000008ff007c0c */ /* 0x000fe2000bf25270 */
[----:B------:R-:W-:Y:S02]  /*01c0*/  UIADD3 UR11, UR8, -0x1, URZ ;  /* 0xffffffff080b7890 */ /* 0x000fe4000fffe03f */
[----:B------:R-:W-:Y:S02]  /*01d0*/  UISETP.EQ.OR UP0, UPT, UR6, URZ, !UP0 ;  /* 0x0000003f0600728c */ /* 0x000fe4000c702670 */
[----:B------:R-:W-:Y:S02]  /*01e0*/  UISETP.GE.U32.AND UP1, UPT, UR11, 0x2, UPT ;  /* 0x000000020b00788c */ /* 0x000fe4000bf26070 */
[----:B------:R-:W-:-:S04]  /*01f0*/  UISETP.EQ.AND UP0, UPT, UR8, URZ, UP0 ;  /* 0x0000003f0800728c */ /* 0x000fc80008702270 */
[----:B------:R-:W-:-:S04]  /*0200*/  USEL UR7, URZ, 0x1, !UP0 ;  /* 0x000000013f077887 */ /* 0x000fc8000c000000 */
[----:B------:R-:W-:Y:S01]  /*0210*/  USEL UR7, UR7, 0x2, UP1 ;  /* 0x0000000207077887 */ /* 0x000fe20008800000 */
[----:B0-----:R-:W-:-:S13]  /*0220*/  ISETP.NE.AND P0, PT, R3, RZ, PT ;  /* 0x000000ff0300720c */ /* 0x001fda0003f05270 */
[----:B------:R-:W-:Y:S05]  /*0230*/  @P0 BRA `(.L_x_2) ;  /* 0x0000000000680947 */ /* 0x000fea0003800000 */
[----:B------:R-:W0:Y:S01]  /*0240*/  S2UR UR10, SR_CgaCtaId ;  /* 0x00000000000a79c3 */ /* 0x000e220000008800 */
[----:B------:R-:W-:Y:S01]  /*0250*/  UMOV UR4, 0x400 ;  /* 0x0000040000047882 */ /* 0x000fe20000000000 */
[----:B------:R-:W-:Y:S01]  /*0260*/  UMOV UR5, 0x1 ;  /* 0x0000000100057882 */ /* 0x000fe20000000000 */
[----:B------:R-:W-:Y:S01]  /*0270*/  UMOV UR8, 0x100 ;  /* 0x0000010000087882 */ /* 0x000fe20000000000 */
[----:B------:R-:W-:Y:S01]  /*0280*/  ELECT P0, URZ, PT ;  /* 0x00000000003f782f */ /* 0x000fe20003800000 */
[----:B------:R-:W-:-:S04]  /*0290*/  UIADD3 UR8, -UR8, 0x100000, URZ ;  /* 0x0010000008087890 */ /* 0x000fc8000fffe13f */
[----:B------:R-:W-:Y:S02]  /*02a0*/  USHF.L.U32 UR9, UR8, 0xb, URZ ;  /* 0x0000000b08097899 */ /* 0x000fe4000800063f */
[----:B------:R-:W-:Y:S02]  /*02b0*/  USHF.L.U32 UR8, UR8, 0x1, URZ ;  /* 0x0000000108087899 */ /* 0x000fe4000800063f */
[----:B0-----:R-:W-:Y:S02]  /*02c0*/  ULEA UR10, UR10, UR4, 0x18 ;  /* 0x000000040a0a7291 */ /* 0x001fe4000f8ec03f */
[----:B------:R-:W-:-:S04]  /*02d0*/  UIADD3 UR4, -UR5, 0x100000, URZ ;  /* 0x0010000005047890 */ /* 0x000fc8000fffe13f */
[----:B------:R-:W-:Y:S02]  /*02e0*/  USHF.L.U32 UR5, UR4, 0xb, URZ ;  /* 0x0000000b04057899 */ /* 0x000fe4000800063f */
[----:B------:R-:W-:Y:S01]  /*02f0*/  USHF.L.U32 UR4, UR4, 0x1, URZ ;  /* 0x0000000104047899 */ /* 0x000fe2000800063f */
[----:B------:R-:W0:Y:S11]  /*0300*/  FENCE.VIEW.ASYNC.S ;  /* 0x00000000000073c6 */ /* 0x000e360000000000 */
[----:B0-----:R0:W1:Y:S01]  /*0310*/  SYNCS.EXCH.64 URZ, [UR10], UR4 ;  /* 0x000000040a3f75b2 */ /* 0x0010620008000100 */
[----:B------:R0:W2:Y:S01]  /*0320*/  SYNCS.EXCH.64 URZ, [UR10+0x30], UR8 ;  /* 0x000030080a3f75b2 */ /* 0x0000a20008000100 */
[----:B------:R0:W3:Y:S01]  /*0330*/  SYNCS.EXCH.64 URZ, [UR10+0x8], UR4 ;  /* 0x000008040a3f75b2 */ /* 0x0000e20008000100 */
[----:B------:R0:W4:Y:S01]  /*0340*/  SYNCS.EXCH.64 URZ, [UR10+0x38], UR8 ;  /* 0x000038080a3f75b2 */ /* 0x0001220008000100 */
[----:B------:R0:W0:Y:S01]  /*0350*/  SYNCS.EXCH.64 URZ, [UR10+0x10], UR4 ;  /* 0x000010040a3f75b2 */ /* 0x0000220008000100 */
[----:B------:R0:W0:Y:S01]  /*0360*/  SYNCS.EXCH.64 URZ, [UR10+0x40], UR8 ;  /* 0x000040080a3f75b2 */ /* 0x0000220008000100 */
[----:B------:R0:W0:Y:S01]  /*0370*/  SYNCS.EXCH.64 URZ, [UR10+0x18], UR4 ;  /* 0x000018040a3f75b2 */ /* 0x0000220008000100 */
[----:B------:R0:W0:Y:S01]  /*0380*/  SYNCS.EXCH.64 URZ, [UR10+0x48], UR8 ;  /* 0x000048080a3f75b2 */ /* 0x0000220008000100 */
[----:B------:R0:W0:Y:S01]  /*0390*/  SYNCS.EXCH.64 URZ, [UR10+0x20], UR4 ;  /* 0x000020040a3f75b2 */ /* 0x0000220008000100 */
[----:B------:R0:W0:Y:S01]  /*03a0*/  SYNCS.EXCH.64 URZ, [UR10+0x50], UR8 ;  /* 0x000050080a3f75b2 */ /* 0x0000220008000100 */
[----:B------:R0:W0:Y:S01]  /*03b0*/  SYNCS.EXCH.64 URZ, [UR10+0x28], UR4 ;  /* 0x000028040a3f75b2 */ /* 0x0000220008000100 */
[----:B------:R0:W0:Y:S01]  /*03c0*/  SYNCS.EXCH.64 URZ, [UR10+0x58], UR8 ;  /* 0x000058080a3f75b2 */ /* 0x0000220008000100 */
[----:B------:R-:W-:Y:S01]  /*03d0*/  NOP ;  /* 0x0000000000007918 */ /* 0x000fe20000000000 */
.L_x_2:
[----:B------:R-:W5:Y:S01]  /*03e0*/  SHFL.IDX PT, R2, R2, RZ, 0x1f ;  /* 0x00001fff02027589 */ /* 0x000f6200000e0000 */
[----:B------:R-:W1:Y:S01]  /*03f0*/  LDC R3, c[0x0][0x65c] ;  /* 0x00019700ff037b82 */ /* 0x000e620000000800 */
[----:B------:R-:W-:Y:S01]  /*0400*/  ELECT P0, URZ, PT ;  /* 0x00000000003f782f */ /* 0x000fe20003800000 */
[----:B------:R-:W-:Y:S01]  /*0410*/  NOP ;  /* 0x0000000000007918 */ /* 0x000fe20000000000 */
[----:B------:R-:W2:Y:S01]  /*0420*/  S2R R8, SR_CTAID.Y ;  /* 0x0000000000087919 */ /* 0x000ea20000002600 */
[----:B0-----:R-:W-:Y:S01]  /*0430*/  UMOV UR4, 0x20 ;  /* 0x0000002000047882 */ /* 0x001fe20000000000 */
[----:B------:R-:W-:Y:S01]  /*0440*/  NOP ;  /* 0x0000000000007918 */ /* 0x000fe20000000000 */
[----:B------:R-:W0:Y:S01]  /*0450*/  S2R R6, SR_CTAID.X ;  /* 0x0000000000067919 */ /* 0x000e220000002500 */
[----:B-----5:R-:W-:Y:S02]  /*0460*/  ISETP.NE.OR P0, PT, R2, RZ, !P0 ;  /* 0x000000ff0200720c */ /* 0x020fe40004705670 */
[----:B-1----:R-:W-:-:S11]  /*0470*/  ISETP.NE.AND P3, PT, R3, 0x1, PT ;  /* 0x000000010300780c */ /* 0x002fd60003f65270 */
[----:B------:R-:W-:Y:S01]  /*0480*/  VOTEU.ALL UP0, P0 ;  /* 0x00000000003f7886 */ /* 0x000fe20000000000 */
[----:B------:R-:W-:Y:S01]  /*0490*/  VOTEU.ALL UP1, P0 ;  /* 0x00000000003f7886 */ /* 0x000fe20000020000 */
[----:B------:R-:W0:Y:S01]  /*04a0*/  @P3 LDC R7, c[0x0][0x10] ;  /* 0x00000400ff073b82 */ /* 0x000e220000000800 */
[----:B--2---:R-:W-:Y:S02]  /*04b0*/  @P3 IMAD.MOV.U32 R2, RZ, RZ, R8 ;  /* 0x000000ffff023224 */ /* 0x004fe400078e0008 */
[----:B------:R-:W-:Y:S01]  /*04c0*/  @!UP0 UMOV UR8, 0x400 ;  /* 0x0000040000088882 */ /* 0x000fe20000000000 */
[----:B------:R-:W-:-:S04]  /*04d0*/  @!UP0 UIADD3 UR4, -UR4, 0x100000, URZ ;  /* 0x0010000004048890 */ /* 0x000fc8000fffe13f */
[----:B------:R-:W-:Y:S02]  /*04e0*/  @!UP0 USHF.L.U32 UR5, UR4, 0xb, URZ ;  /* 0x0000000b04058899 */ /* 0x000fe4000800063f */
[----:B------:R-:W-:Y:S01]  /*04f0*/  @!UP0 USHF.L.U32 UR4, UR4, 0x1, URZ ;  /* 0x0000000104048899 */ /* 0x000fe2000800063f */
[----:B------:R-:W-:Y:S02]  /*0500*/  @P3 IMAD.MOV.U32 R3, RZ, RZ, RZ ;  /* 0x000000ffff033224 */ /* 0x000fe400078e00ff */
[----:B------:R-:W-:Y:S01]  /*0510*/  @P3 IMAD.MOV.U32 R9, RZ, RZ, RZ ;  /* 0x000000ffff093224 */ /* 0x000fe200078e00ff */
[----:B------:R-:W1:Y:S08]  /*0520*/  @!UP0 S2UR UR9, SR_CgaCtaId ;  /* 0x00000000000989c3 */ /* 0x000e700000008800 */
[----:B------:R-:W2:Y:S01]  /*0530*/  @!P3 LDC R5, c[0x0][0xc] ;  /* 0x00000300ff05bb82 */ /* 0x000ea20000000800 */
[----:B0-----:R-:W-:-:S04]  /*0540*/  @P3 IMAD.WIDE.U32 R2, R6, R7, R2 ;  /* 0x0000000706023225 */ /* 0x001fc800078e0002 */
[----:B------:R-:W-:Y:S02]  /*0550*/  IMAD.MOV.U32 R7, RZ, RZ, RZ ;  /* 0x000000ffff077224 */ /* 0x000fe400078e00ff */
[----:B------:R-:W-:Y:S01]  /*0560*/  @P3 IMAD.IADD R3, R3, 0x1, R9 ;  /* 0x0000000103033824 */ /* 0x000fe200078e0209 */
[----:B-1----:R-:W-:Y:S01]  /*0570*/  @!UP0 ULEA UR8, UR9, UR8, 0x18 ;  /* 0x0000000809088291 */ /* 0x002fe2000f8ec03f */
[----:B------:R-:W-:Y:S01]  /*0580*/  VOTEU.ALL UP0, P0 ;  /* 0x00000000003f7886 */ /* 0x000fe20000000000 */
[----:B--2---:R-:W-:Y:S01]  /*0590*/  @!P3 IMAD.WIDE.U32 R4, R5, R8, R6 ;  /* 0x000000080504b225 */ /* 0x004fe200078e0006 */
[----:B------:R-:W0:Y:S09]  /*05a0*/  FENCE.VIEW.ASYNC.S ;  /* 0x00000000000073c6 */ /* 0x000e320000000000 */
[----:B0-----:R0:W3:Y:S01]  /*05b0*/  @!UP0 SYNCS.EXCH.64 URZ, [UR8+0x70], UR4 ;  /* 0x00007004083f85b2 */ /* 0x0010e20008000100 */
[----:B------:R-:W-:-:S02]  /*05c0*/  @!P3 IMAD.MOV.U32 R2, RZ, RZ, R4 ;  /* 0x000000ffff02b224 */ /* 0x000fc400078e0004 */
[----:B------:R-:W-:Y:S01]  /*05d0*/  @!P3 IMAD.MOV.U32 R3, RZ, RZ, R5 ;  /* 0x000000ffff03b224 */ /* 0x000fe200078e0005 */
[----:B------:R0:W3:Y:S01]  /*05e0*/  @!UP1 SYNCS.EXCH.64 URZ, [UR8+0x78], UR4 ;  /* 0x00007804083f95b2 */ /* 0x0000e20008000100 */
[----:B------:R-:W-:Y:S01]  /*05f0*/  NOP ;  /* 0x0000000000007918 */ /* 0x000fe20000000000 */
[----:B---34-:R-:W-:Y:S06]  /*0600*/  BAR.SYNC.DEFER_BLOCKING 0x0 ;  /* 0x0000000000007b1d */ /* 0x018fec0000010000 */
[----:B------:R-:W-:Y:S05]  /*0610*/  @!P1 BRA `(.L_x_3) ;  /* 0x0000009800a09947 */ /* 0x000fea0003800000 */
[----:B------:R-:W-:-:S06]  /*0620*/  UISETP.GT.U32.AND UP0, UPT, UR11, 0x1, UPT ;  /* 0x000000010b00788c */ /* 0x000fcc000bf04070 */
[----:B------:R-:W-:-:S13]  /*0630*/  PLOP3.LUT P0, PT, PT, PT, UP0, 0x80, 0x0 ;  /* 0x000000000000781c */ /* 0x000fda0003f0f008 */
[----:B0-----:R-:W-:Y:S05]  /*0640*/  @P0 EXIT ;  /* 0x000000000000094d */ /* 0x001fea0003800000 */
[----:B------:R-:W-:Y:S01]  /*0650*/  ULDC.64 UR4, c[0x0][0x650] ;  /* 0x0001940000047ab9 */ /* 0x000fe20000000a00 */
[----:B------:R-:W-:Y:S01]  /*0660*/  UMOV UR27, 0xffffffff ;  /* 0xffffffff001b7882 */ /* 0x000fe20000000000 */
[----:B------:R-:W-:Y:S01]  /*0670*/  ISETP.GE.U32.AND P0, PT, R2, UR4, PT ;  /* 0x0000000402007c0c */ /* 0x000fe2000bf06070 */
[----:B------:R-:W-:Y:S01]  /*0680*/  IMAD.MOV.U32 R5, RZ, RZ, -0x1 ;  /* 0xffffffffff057424 */ /* 0x000fe200078e00ff */
[----:B------:R-:W-:Y:S01]  /*0690*/  PRMT R9, RZ, 0x7610, R9 ;  /* 0x00007610ff097816 */ /* 0x000fe20000000009 */
[----:B------:R-:W-:Y:S01]  /*06a0*/  IMAD.MOV.U32 R4, RZ, RZ, -0x1 ;  /* 0xffffffffff047424 */ /* 0x000fe200078e00ff */
[----:B------:R-:W-:-:S13]  /*06b0*/  ISETP.GE.U32.AND.EX P0, PT, R3, UR5, PT, P0 ;  /* 0x0000000503007c0c */ /* 0x000fda000bf06100 */
[----:B------:R-:W-:Y:S05]  /*06c0*/  @P0 BRA `(.L_x_4) ;  /* 0x0000000400600947 */ /* 0x000fea0003800000 */
[----:B------:R-:W0:Y:S01]  /*06d0*/  LDC.64 R16, c[0x0][0x628] ;  /* 0x00018a00ff107b82 */ /* 0x000e220000000a00 */
[----:B------:R-:W-:Y:S02]  /*06e0*/  IMAD.MOV.U32 R4, RZ, RZ, R2 ;  /* 0x000000ffff047224 */ /* 0x000fe400078e0002 */
[----:B------:R-:W-:-:S05]  /*06f0*/  IMAD.MOV.U32 R5, RZ, RZ, R3 ;  /* 0x000000ffff057224 */ /* 0x000fca00078e0003 */
[----:B------:R-:W1:Y:S08]  /*0700*/  LDC R14, c[0x0][0x630] ;  /* 0x00018c00ff0e7b82 */ /* 0x000e700000000800 */
[----:B------:R-:W2:Y:S01]  /*0710*/  LDC.64 R18, c[0x0][0x620] ;  /* 0x00018800ff127b82 */ /* 0x000ea20000000a00 */
[----:B0-----:R-:W-:-:S04]  /*0720*/  ISETP.NE.U32.AND P0, PT, R16, RZ, PT ;  /* 0x000000ff1000720c */ /* 0x001fc80003f05070 */
[----:B------:R-:W-:-:S13]  /*0730*/  ISETP.NE.AND.EX P0, PT, R17, RZ, PT, P0 ;  /* 0x000000ff1100720c */ /* 0x000fda0003f05300 */
[----:B-12---:R-:W-:Y:S05]  /*0740*/  @!P0 BRA `(.L_x_5) ;  /* 0x0000000000288947 */ /* 0x006fea0003800000 */
[----:B------:R-:W0:Y:S02]  /*0750*/  LDC R9, c[0x0][0x634] ;  /* 0x00018d00ff097b82 */ /* 0x000e240000000800 */
[----:B0-----:R-:W-:-:S05]  /*0760*/  IADD3 R9, P0, R2, R9, RZ ;  /* 0x0000000902097210 */ /* 0x001fca0007f1e0ff */
[----:B------:R-:W-:-:S04]  /*0770*/  IMAD.X R15, RZ, RZ, R3, P0 ;  /* 0x000000ffff0f7224 */ /* 0x000fc800000e0603 */
[----:B------:R-:W-:-:S04]  /*0780*/  IMAD.WIDE.U32 R4, R15, R16, RZ ;  /* 0x000000100f047225 */ /* 0x000fc800078e00ff */
[----:B------:R-:W-:-:S04]  /*0790*/  IMAD.WIDE.U32 R10, P0, R9, R17, R4 ;  /* 0x00000011090a7225 */ /* 0x000fc80007800004 */
[----:B------:R-:W-:-:S04]  /*07a0*/  IMAD.WIDE.U32 R4, R9, R16, RZ ;  /* 0x0000001009047225 */ /* 0x000fc800078e00ff */
[----:B------:R-:W-:Y:S01]  /*07b0*/  IMAD.X R13, RZ, RZ, RZ, P0 ;  /* 0x000000ffff0d7224 */ /* 0x000fe200000e06ff */
[----:B------:R-:W-:Y:S01]  /*07c0*/  IADD3 RZ, P0, R5, R10, RZ ;  /* 0x0000000a05ff7210 */ /* 0x000fe20007f1e0ff */
[----:B------:R-:W-:-:S04]  /*07d0*/  IMAD.MOV.U32 R12, RZ, RZ, R11 ;  /* 0x000000ffff0c7224 */ /* 0x000fc800078e000b */
[----:B------:R-:W-:-:S08]  /*07e0*/  IMAD.WIDE.U32.X R4, R15, R17, R12, P0 ;  /* 0x000000110f047225 */ /* 0x000fd000000e040c */
.L_x_5:
[-CC-:B------:R-:W-:Y:S01]  /*07f0*/  SHF.R.U64 R25, R4, R14.reuse, R5.reuse ;  /* 0x0000000e04197219 */ /* 0x180fe20000001205 */
[----:B------:R-:W0:Y:S01]  /*0800*/  LDC.64 R20, c[0x0][0x640] ;  /* 0x00019000ff147b82 */ /* 0x000e220000000a00 */
[----:B------:R-:W-:Y:S01]  /*0810*/  SHF.R.U32.HI R5, RZ, R14, R5 ;  /* 0x0000000eff057219 */ /* 0x000fe20000011605 */
[----:B------:R-:W-:Y:S01]  /*0820*/  ULDC UR4, c[0x0][0x150] ;  /* 0x0000540000047ab9 */ /* 0x000fe20000000800 */
[----:B------:R-:W-:Y:S02]  /*0830*/  IADD3 R11, P0, RZ, -R25, RZ ;  /* 0x80000019ff0b7210 */ /* 0x000fe40007f1e0ff */
[----:B------:R-:W-:-:S03]  /*0840*/  I2FP.F32.U32 R4, R6 ;  /* 0x0000000600047245 */ /* 0x000fc60000201000 */
[----:B------:R-:W1:Y:S01]  /*0850*/  LDC R12, c[0x0][0x618] ;  /* 0x00018600ff0c7b82 */ /* 0x000e620000000800 */
[----:B------:R-:W-:Y:S02]  /*0860*/  IMAD.X R13, RZ, RZ, ~R5, P0 ;  /* 0x000000ffff0d7224 */ /* 0x000fe400000e0e05 */
[----:B------:R-:W-:Y:S01]  /*0870*/  FMUL R7, R4, UR4 ;  /* 0x0000000404077c20 */ /* 0x000fe20008400000 */
[----:B------:R-:W-:Y:S01]  /*0880*/  IMAD.WIDE.U32 R4, R11, R18, R2 ;  /* 0x000000120b047225 */ /* 0x000fe200078e0002 */
[----:B------:R-:W-:-:S03]  /*0890*/  ULDC UR4, c[0x0][0x154] ;  /* 0x0000550000047ab9 */ /* 0x000fc60000000800 */
[----:B------:R-:W-:Y:S01]  /*08a0*/  IMAD R10, R13, R18, RZ ;  /* 0x000000120d0a7224 */ /* 0x000fe200078e02ff */
[----:B------:R-:W2:Y:S01]  /*08b0*/  LDC R9, c[0x0][0x144] ;  /* 0x00005100ff097b82 */ /* 0x000ea20000000800 */
[----:B------:R-:W3:Y:S02]  /*08c0*/  F2I.U32.TRUNC.NTZ R7, R7 ;  /* 0x0000000700077305 */ /* 0x000ee4000020f000 */
[----:B------:R-:W-:-:S04]  /*08d0*/  IMAD R11, R11, R19, R10 ;  /* 0x000000130b0b7224 */ /* 0x000fc800078e020a */
[----:B------:R-:W-:Y:S01]  /*08e0*/  IMAD.IADD R5, R5, 0x1, R11 ;  /* 0x0000000105057824 */ /* 0x000fe200078e020b */
[----:B------:R-:W4:Y:S01]  /*08f0*/  LDC R14, c[0x0][0x608] ;  /* 0x00018200ff0e7b82 */ /* 0x000f220000000800 */
[----:B0-----:R-:W-:-:S04]  /*0900*/  ISETP.NE.U32.AND P0, PT, R20, RZ, PT ;  /* 0x000000ff1400720c */ /* 0x001fc80003f05070 */
[----:B------:R-:W-:-:S03]  /*0910*/  ISETP.NE.AND.EX P0, PT, R21, RZ, PT, P0 ;  /* 0x000000ff1500720c */ /* 0x000fc60003f05300 */
[----:B------:R-:W0:Y:S01]  /*0920*/  LDC R13, c[0x0][0x658] ;  /* 0x00019600ff0d7b82 */ /* 0x000e220000000800 */
[----:B-1----:R-:W-:Y:S01]  /*0930*/  SHF.R.U64 R16, R4, R12, R5 ;  /* 0x0000000c04107219 */ /* 0x002fe20000001205 */
[----:B---3--:R-:W-:Y:S01]  /*0940*/  IMAD.MOV R10, RZ, RZ, -R7 ;  /* 0x000000ffff0a7224 */ /* 0x008fe200078e0a07 */
[----:B------:R-:W-:Y:S02]  /*0950*/  I2FP.F32.U32 R4, R8 ;  /* 0x0000000800047245 */ /* 0x000fe40000201000 */
[----:B------:R-:W-:Y:S01]  /*0960*/  SHF.R.U32.HI R7, RZ, R12, R5 ;  /* 0x0000000cff077219 */ /* 0x000fe20000011605 */
[----:B------:R-:W-:Y:S02]  /*0970*/  IMAD.MOV.U32 R12, RZ, RZ, 0x1 ;  /* 0x00000001ff0c7424 */ /* 0x000fe400078e00ff */
[----:B------:R-:W1:Y:S01]  /*0980*/  LDC R15, c[0x0][0x148] ;  /* 0x00005200ff0f7b82 */ /* 0x000e620000000800 */
[----:B--2---:R-:W-:Y:S02]  /*0990*/  IMAD R9, R9, R10, R6 ;  /* 0x0000000a09097224 */ /* 0x004fe400078e0206 */
[----:B------:R-:W-:Y:S01]  /*09a0*/  FMUL R5, R4, UR4 ;  /* 0x0000000404057c20 */ /* 0x000fe20008400000 */
[----:B------:R-:W-:-:S04]  /*09b0*/  IMAD.MOV.U32 R4, RZ, RZ, -0x1 ;  /* 0xffffffffff047424 */ /* 0x000fc800078e00ff */
[----:B------:R-:W2:Y:S01]  /*09c0*/  LDC R19, c[0x0][0x600] ;  /* 0x00018000ff137b82 */ /* 0x000ea20000000800 */
[-CC-:B----4-:R-:W-:Y:S02]  /*09d0*/  SHF.R.U64 R24, R16, R14.reuse, R7.reuse ;  /* 0x0000000e10187219 */ /* 0x190fe40000001207 */
[----:B------:R-:W-:Y:S02]  /*09e0*/  SHF.R.U32.HI R6, RZ, R14, R7 ;  /* 0x0000000eff067219 */ /* 0x000fe40000011607 */
[----:B------:R3:W4:Y:S03]  /*09f0*/  F2I.U32.TRUNC.NTZ R14, R5 ;  /* 0x00000005000e7305 */ /* 0x000726000020f000 */
[----:B------:R-:W1:Y:S01]  /*0a00*/  LDC R18, c[0x0][0x648] ;  /* 0x00019200ff127b82 */ /* 0x000e620000000800 */
[-C--:B0-----:R-:W-:Y:S02]  /*0a10*/  SHF.R.U64 R26, R24, R13.reuse, R6 ;  /* 0x0000000d181a7219 */ /* 0x081fe40000001206 */
[----:B------:R-:W-:-:S02]  /*0a20*/  SHF.L.U32 R4, R4, R13, RZ ;  /* 0x0000000d04047219 */ /* 0x000fc400000006ff */
[-C--:B------:R-:W-:Y:S02]  /*0a30*/  SHF.R.U32.HI R6, RZ, R13.reuse, R6 ;  /* 0x0000000dff067219 */ /* 0x080fe40000011606 */
[----:B------:R-:W-:Y:S01]  /*0a40*/  SHF.L.U32 R12, R12, R13, RZ ;  /* 0x0000000d0c0c7219 */ /* 0x000fe200000006ff */
[----:B------:R-:W0:Y:S01]  /*0a50*/  LDC R23, c[0x0][0x638] ;  /* 0x00018e00ff177b82 */ /* 0x000e220000000800 */
[----:B------:R-:W-:Y:S01]  /*0a60*/  LOP3.LUT R13, RZ, R4, RZ, 0x33, !PT ;  /* 0x00000004ff0d7212 */ /* 0x000fe200078e33ff */
[----:B------:R-:W-:Y:S02]  /*0a70*/  IMAD.MOV.U32 R4, RZ, RZ, R26 ;  /* 0x000000ffff047224 */ /* 0x000fe400078e001a */
[----:B---3--:R-:W-:-:S04]  /*0a80*/  IMAD.MOV.U32 R5, RZ, RZ, R6 ;  /* 0x000000ffff057224 */ /* 0x008fc800078e0006 */
[----:B------:R-:W3:Y:S01]  /*0a90*/  LDC R22, c[0x0][0x610] ;  /* 0x00018400ff167b82 */ /* 0x000ee20000000800 */
[----:B----4-:R-:W-:Y:S05]  /*0aa0*/  @!P0 BRA `(.L_x_6) ;  /* 0x0000000000288947 */ /* 0x010fea0003800000 */
[----:B------:R-:W4:Y:S02]  /*0ab0*/  LDC R11, c[0x0][0x64c] ;  /* 0x00019300ff0b7b82 */ /* 0x000f240000000800 */
[----:B----4-:R-:W-:-:S05]  /*0ac0*/  IADD3 R11, P0, R26, R11, RZ ;  /* 0x0000000b1a0b7210 */ /* 0x010fca0007f1e0ff */
        /* <DEDUP_REMOVED lines=8> */
.L_x_6:
[----:B-1----:R-:W-:Y:S01]  /*0b50*/  SHF.R.U64 R4, R4, R18, R5 ;  /* 0x0000001204047219 */ /* 0x002fe20000001205 */
[----:B--2---:R-:W-:Y:S01]  /*0b60*/  VIADD R5, R19, 0xffffffff ;  /* 0xffffffff13057836 */ /* 0x004fe20000000000 */
[----:B------:R-:W-:Y:S01]  /*0b70*/  LOP3.LUT R13, R24, R13, RZ, 0xc0, !PT ;  /* 0x0000000d180d7212 */ /* 0x000fe200078ec0ff */
[----:B------:R-:W-:Y:S01]  /*0b80*/  IMAD.MOV R14, RZ, RZ, -R14 ;  /* 0x000000ffff0e7224 */ /* 0x000fe200078e0a0e */
[----:B------:R-:W-:Y:S01]  /*0b90*/  R2UR UR27, R25 ;  /* 0x00000000191b72ca */ /* 0x000fe200000e0000 */
[----:B------:R-:W-:Y:S01]  /*0ba0*/  IMAD.MOV R6, RZ, RZ, -R4 ;  /* 0x000000ffff067224 */ /* 0x000fe200078e0a04 */
[----:B------:R-:W-:Y:S01]  /*0bb0*/  LOP3.LUT R5, R16, R5, RZ, 0xc0, !PT ;  /* 0x0000000510057212 */ /* 0x000fe200078ec0ff */
[----:B------:R-:W-:Y:S02]  /*0bc0*/  IMAD R12, R12, R4, R13 ;  /* 0x000000040c0c7224 */ /* 0x000fe400078e020d */
[----:B------:R-:W-:Y:S02]  /*0bd0*/  @P3 IMAD R9, R15, R14, R8 ;  /* 0x0000000e0f093224 */ /* 0x000fe400078e0208 */
[----:B0-----:R-:W-:-:S02]  /*0be0*/  IMAD R4, R6, R23, R26 ;  /* 0x0000001706047224 */ /* 0x001fc400078e021a */
[----:B---3--:R-:W-:Y:S02]  /*0bf0*/  IMAD R9, R12, R22, R9 ;  /* 0x000000160c097224 */ /* 0x008fe400078e0209 */
[----:B------:R-:W-:Y:S02]  /*0c00*/  IMAD R6, R4, R19, R5 ;  /* 0x0000001304067224 */ /* 0x000fe400078e0205 */
[----:B------:R-:W-:-:S03]  /*0c10*/  IMAD.MOV.U32 R7, RZ, RZ, 0x1 ;  /* 0x00000001ff077424 */ /* 0x000fc600078e00ff */
[----:B------:R-:W-:Y:S02]  /*0c20*/  SEL R4, R6, R9, !P3 ;  /* 0x0000000906047207 */ /* 0x000fe40005800000 */
[----:B------:R-:W-:Y:S02]  /*0c30*/  SEL R5, R9, R6, !P3 ;  /* 0x0000000609057207 */ /* 0x000fe40005800000 */
[----:B------:R-:W-:-:S07]  /*0c40*/  PRMT R9, R7, 0x7610, R9 ;  /* 0x0000761007097816 */ /* 0x000fce0000000009 */
.L_x_4:
[----:B------:R-:W-:-:S08]  /*0c50*/  NOP ;  /* 0x0000000000007918 */ /* 0x000fd00000000000 */
[----:B------:R-:W0:Y:S02]  /*0c60*/  USETMAXREG.TRY_ALLOC.CTAPOOL UP0, 0xe8 ;  /* 0x000000e8000079c8 */ /* 0x000e240008000600 */
[----:B0-----:R-:W-:-:S13]  /*0c70*/  PLOP3.LUT P0, PT, PT, PT, UP0, 0x80, 0x0 ;  /* 0x000000000000781c */ /* 0x001fda0003f0f008 */
[----:B------:R-:W-:Y:S05]  /*0c80*/  @!P0 BRA `(.L_x_4) ;  /* 0xfffffffc00f08947 */ /* 0x000fea000383ffff */
[----:B------:R-:W-:Y:S01]  /*0c90*/  ULDC.64 UR4, c[0x0][0x598] ;  /* 0x0001660000047ab9 */ /* 0x000fe20000000a00 */
[----:B------:R-:W-:Y:S01]  /*0ca0*/  ULDC.64 UR30, c[0x0][0x208] ;  /* 0x00008200001e7ab9 */ /* 0x000fe20000000a00 */
[----:B------:R-:W-:-:S04]  /*0cb0*/  ISETP.NE.U32.AND P0, PT, RZ, UR4, PT ;  /* 0x00000004ff007c0c */ /* 0x000fc8000bf05070 */
[----:B------:R-:W-:-:S13]  /*0cc0*/  ISETP.NE.AND.EX P0, PT, RZ, UR5, PT, P0 ;  /* 0x00000005ff007c0c */ /* 0x000fda000bf05300 */
[----:B------:R-:W-:Y:S05]  /*0cd0*/  @!P0 BRA `(.L_x_7) ;  /* 0x0000000000208947 */ /* 0x000fea0003800000 */
[----:B------:R-:W0:Y:S02]  /*0ce0*/  LDC.64 R6, c[0x0][0x598] ;  /* 0x00016600ff067b82 */ /* 0x000e240000000a00 */
[----:B0-----:R-:W2:Y:S02]  /*0cf0*/  LDG.E.64 R6, desc[UR30][R6.64] ;  /* 0x0000001e06067981 */ /* 0x001ea4000c1e1b00 */
[----:B--2---:R-:W-:-:S04]  /*0d00*/  ISETP.NE.U32.AND P0, PT, R6, RZ, PT ;  /* 0x000000ff0600720c */ /* 0x004fc80003f05070 */
[----:B------:R-:W-:-:S13]  /*0d10*/  ISETP.NE.AND.EX P0, PT, R7, RZ, PT, P0 ;  /* 0x000000ff0700720c */ /* 0x000fda0003f05300 */
[----:B------:R-:W-:Y:S05]  /*0d20*/  @!P0 BRA `(.L_x_7) ;  /* 0x00000000000c8947 */ /* 0x000fea0003800000 */
[----:B------:R-:W2:Y:S02]  /*0d30*/  LD.E R6, desc[UR30][R6.64] ;  /* 0x0000001e06067980 */ /* 0x000ea4000c101900 */
[----:B--2---:R-:W-:Y:S01]  /*0d40*/  R2UR UR26, R6 ;  /* 0x00000000061a72ca */ /* 0x004fe200000e0000 */
[----:B------:R-:W-:-:S14]  /*0d50*/  BRA `(.L_x_8) ;  /* 0x0000000000247947 */ /* 0x000fdc0003800000 */
.L_x_7:
[----:B------:R-:W-:Y:S02]  /*0d60*/  ULDC.64 UR4, c[0x0][0x588] ;  /* 0x0001620000047ab9 */ /* 0x000fe40000000a00 */
[----:B------:R-:W-:-:S04]  /*0d70*/  ISETP.NE.U32.AND P0, PT, RZ, UR4, PT ;  /* 0x00000004ff007c0c */ /* 0x000fc8000bf05070 */
[----:B------:R-:W-:-:S13]  /*0d80*/  ISETP.NE.AND.EX P0, PT, RZ, UR5, PT, P0 ;  /* 0x00000005ff007c0c */ /* 0x000fda000bf05300 */
[----:B------:R-:W-:Y:S05]  /*0d90*/  @!P0 BRA `(.L_x_9) ;  /* 0x0000000000108947 */ /* 0x000fea0003800000 */
[----:B------:R-:W0:Y:S02]  /*0da0*/  LDC.64 R6, c[0x0][0x588] ;  /* 0x00016200ff067b82 */ /* 0x000e240000000a00 */
[----:B0-----:R-:W2:Y:S02]  /*0db0*/  LDG.E R6, desc[UR30][R6.64] ;  /* 0x0000001e06067981 */ /* 0x001ea4000c1e1900 */
[----:B--2---:R-:W-:Y:S01]  /*0dc0*/  R2UR UR26, R6 ;  /* 0x00000000061a72ca */ /* 0x004fe200000e0000 */
[----:B------:R-:W-:-:S14]  /*0dd0*/  BRA `(.L_x_8) ;  /* 0x0000000000047947 */ /* 0x000fdc0003800000 */
.L_x_9:
[----:B------:R-:W-:-:S05]  /*0de0*/  ULDC UR26, c[0x0][0x580] ;  /* 0x00016000001a7ab9 */ /* 0x000fca0000000800 */
.L_x_8:
[----:B------:R-:W-:Y:S02]  /*0df0*/  ULDC.64 UR4, c[0x0][0x5a0] ;  /* 0x0001680000047ab9 */ /* 0x000fe40000000a00 */
        /* <DEDUP_REMOVED lines=11> */
.L_x_10:
        /* <DEDUP_REMOVED lines=8> */
.L_x_12:
[----:B------:R-:W-:-:S05]  /*0f30*/  ULDC UR25, c[0x0][0x584] ;  /* 0x0001610000197ab9 */ /* 0x000fca0000000800 */
.L_x_11:
[----:B------:R-:W-:-:S13]  /*0f40*/  LOP3.LUT P0, RZ, R9, 0xff, RZ, 0xc0, !PT ;  /* 0x000000ff09ff7812 */ /* 0x000fda000780c0ff */
[----:B------:R-:W-:Y:S05]  /*0f50*/  @!P0 EXIT ;  /* 0x000000000000894d */ /* 0x000fea0003800000 */
[----:B------:R-:W-:Y:S01]  /*0f60*/  ULDC UR4, c[0x0][0x28c] ;  /* 0x0000a30000047ab9 */ /* 0x000fe20000000800 */
[----:B------:R-:W-:Y:S02]  /*0f70*/  ULOP3.LUT UR8, UR7, 0x1, URZ, 0xfc, !UPT ;  /* 0x0000000107087892 */ /* 0x000fe4000f8efc3f */
[----:B------:R-:W-:-:S04]  /*0f80*/  UIADD3 UR4, UR4, 0x7f, URZ ;  /* 0x0000007f04047890 */ /* 0x000fc8000fffe03f */
[----:B------:R-:W-:-:S04]  /*0f90*/  USHF.R.S32.HI UR5, URZ, 0x1f, UR4 ;  /* 0x0000001f3f057899 */ /* 0x000fc80008011404 */
[----:B------:R-:W-:-:S03]  /*0fa0*/  ULEA.HI UR5, UR5, UR4, URZ, 0x7 ;  /* 0x0000000405057291 */ /* 0x000fc6000f8f383f */
[----:B------:R-:W-:Y:S01]  /*0fb0*/  UMOV UR4, URZ ;  /* 0x0000003f00047c82 */ /* 0x000fe20008000000 */
[----:B------:R-:W-:-:S03]  /*0fc0*/  USHF.R.S32.HI UR9, URZ, 0x7, UR5 ;  /* 0x000000073f097899 */ /* 0x000fc60008011405 */
[----:B------:R-:W-:-:S09]  /*0fd0*/  UMOV UR5, URZ ;  /* 0x0000003f00057c82 */ /* 0x000fd20008000000 */
.L_x_197:
[----:B-----5:R-:W-:Y:S01]  /*0fe0*/  LOP3.LUT R6, R0, 0x80, RZ, 0xc0, !PT ;  /* 0x0000008000067812 */ /* 0x020fe200078ec0ff */
[----:B------:R-:W0:Y:S01]  /*0ff0*/  S2UR UR13, SR_CgaCtaId ;  /* 0x00000000000d79c3 */ /* 0x000e220000008800 */
[----:B------:R-:W-:Y:S01]  /*1000*/  UMOV UR12, 0x400 ;  /* 0x00000400000c7882 */ /* 0x000fe20000000000 */
[----:B------:R-:W-:Y:S01]  /*1010*/  UMOV UR6, URZ ;  /* 0x0000003f00067c82 */ /* 0x000fe20008000000 */
[----:B------:R-:W-:Y:S01]  /*1020*/  SHF.R.U32.HI R6, RZ, 0x7, R6 ;  /* 0x00000007ff067819 */ /* 0x000fe20000011606 */
[----:B------:R-:W-:Y:S01]  /*1030*/  UMOV UR16, URZ ;  /* 0x0000003f00107c82 */ /* 0x000fe20008000000 */
[----:B------:R-:W-:Y:S01]  /*1040*/  UMOV UR17, URZ ;  /* 0x0000003f00117c82 */ /* 0x000fe20008000000 */
[----:B------:R-:W-:Y:S01]  /*1050*/  UMOV UR14, UR5 ;  /* 0x00000005000e7c82 */ /* 0x000fe20008000000 */
[----:B------:R-:W-:Y:S01]  /*1060*/  UMOV UR15, UR4 ;  /* 0x00000004000f7c82 */ /* 0x000fe20008000000 */
[----:B-1----:R-:W1:Y:S01]  /*1070*/  LDC R7, c[0x0][0x28c] ;  /* 0x0000a300ff077b82 */ /* 0x002e620000000800 */
[----:B--2---:R-:W2:Y:S01]  /*1080*/  SHFL.IDX PT, R6, R6, RZ, 0x1f ;  /* 0x00001fff06067589 */ /* 0x004ea200000e0000 */
[----:B------:R-:W-:-:S02]  /*1090*/  CS2R R10, SRZ ;  /* 0x00000000000a7805 */ /* 0x000fc4000001ff00 */
[----:B------:R-:W-:Y:S02]  /*10a0*/  CS2R R8, SRZ ;  /* 0x0000000000087805 */ /* 0x000fe4000001ff00 */
[----:B------:R-:W-:Y:S02]  /*10b0*/  CS2R R12, SRZ ;  /* 0x00000000000c7805 */ /* 0x000fe4000001ff00 */
[----:B------:R-:W-:Y:S02]  /*10c0*/  CS2R R16, SRZ ;  /* 0x0000000000107805 */ /* 0x000fe4000001ff00 */
[----:B------:R-:W-:Y:S02]  /*10d0*/  CS2R R14, SRZ ;  /* 0x00000000000e7805 */ /* 0x000fe4000001ff00 */
[----:B------:R-:W-:Y:S02]  /*10e0*/  CS2R R18, SRZ ;  /* 0x0000000000127805 */ /* 0x000fe4000001ff00 */
[----:B------:R-:W-:-:S02]  /*10f0*/  CS2R R20, SRZ ;  /* 0x0000000000147805 */ /* 0x000fc4000001ff00 */
[----:B------:R-:W-:Y:S02]  /*1100*/  CS2R R22, SRZ ;  /* 0x0000000000167805 */ /* 0x000fe4000001ff00 */
[----:B------:R-:W-:Y:S02]  /*1110*/  CS2R R104, SRZ ;  /* 0x0000000000687805 */ /* 0x000fe4000001ff00 */
[----:B------:R-:W-:Y:S02]  /*1120*/  CS2R R106, SRZ ;  /* 0x00000000006a7805 */ /* 0x000fe4000001ff00 */
[----:B------:R-:W-:Y:S02]  /*1130*/  CS2R R110, SRZ ;  /* 0x00000000006e7805 */ /* 0x000fe4000001ff00 */
[----:B------:R-:W-:Y:S02]  /*1140*/  CS2R R108, SRZ ;  /* 0x00000000006c7805 */ /* 0x000fe4000001ff00 */
[----:B------:R-:W-:-:S02]  /*1150*/  CS2R R112, SRZ ;  /* 0x0000000000707805 */ /* 0x000fc4000001ff00 */
[----:B------:R-:W-:Y:S01]  /*1160*/  CS2R R114, SRZ ;  /* 0x0000000000727805 */ /* 0x000fe2000001ff00 */
[----:B0-----:R-:W-:Y:S01]  /*1170*/  ULEA UR12, UR13, UR12, 0x18 ;  /* 0x0000000c0d0c7291 */ /* 0x001fe2000f8ec03f */
[----:B------:R-:W-:Y:S02]  /*1180*/  CS2R R116, SRZ ;  /* 0x0000000000747805 */ /* 0x000fe4000001ff00 */
[----:B------:R-:W-:Y:S02]  /*1190*/  CS2R R120, SRZ ;  /* 0x0000000000787805 */ /* 0x000fe4000001ff00 */
[----:B------:R-:W-:Y:S02]  /*11a0*/  CS2R R118, SRZ ;  /* 0x0000000000767805 */ /* 0x000fe4000001ff00 */
[----:B------:R-:W-:Y:S02]  /*11b0*/  CS2R R122, SRZ ;  /* 0x00000000007a7805 */ /* 0x000fe4000001ff00 */
[----:B------:R-:W-:-:S02]  /*11c0*/  CS2R R124, SRZ ;  /* 0x00000000007c7805 */ /* 0x000fc4000001ff00 */
[----:B------:R-:W-:Y:S02]  /*11d0*/  CS2R R126, SRZ ;  /* 0x00000000007e7805 */ /* 0x000fe4000001ff00 */
[----:B------:R-:W-:Y:S02]  /*11e0*/  CS2R R128, SRZ ;  /* 0x0000000000807805 */ /* 0x000fe4000001ff00 */
[----:B-1----:R-:W-:Y:S02]  /*11f0*/  ISETP.GE.AND P0, PT, R7, 0x1, PT ;  /* 0x000000010700780c */ /* 0x002fe40003f06270 */
[----:B------:R-:W-:Y:S02]  /*1200*/  CS2R R130, SRZ ;  /* 0x0000000000827805 */ /* 0x000fe4000001ff00 */
[----:B--2---:R-:W-:Y:S02]  /*1210*/  R2UR UR10, R6 ;  /* 0x00000000060a72ca */ /* 0x004fe400000e0000 */
        /* <DEDUP_REMOVED lines=11> */
[----:B------:R-:W-:Y:S01]  /*12d0*/  CS2R R154, SRZ ;  /* 0x00000000009a7805 */ /* 0x000fe2000001ff00 */
[----:B------:R-:W-:Y:S01]  /*12e0*/  ULEA.HI UR11, UR10, UR10, URZ, 0x1 ;  /* 0x0000000a0a0b7291 */ /* 0x000fe2000f8f083f */
[----:B------:R-:W-:-:S02]  /*12f0*/  CS2R R156, SRZ ;  /* 0x00000000009c7805 */ /* 0x000fc4000001ff00 */
[----:B------:R-:W-:Y:S02]  /*1300*/  CS2R R158, SRZ ;  /* 0x00000000009e7805 */ /* 0x000fe4000001ff00 */
[----:B------:R-:W-:Y:S01]  /*1310*/  CS2R R160, SRZ ;  /* 0x0000000000a07805 */ /* 0x000fe2000001ff00 */
[----:B------:R-:W-:Y:S01]  /*1320*/  ULOP3.LUT UR11, UR11, 0x7fffe, URZ, 0xc0, !UPT ;  /* 0x0007fffe0b0b7892 */ /* 0x000fe2000f8ec03f */
[----:B------:R-:W-:Y:S02]  /*1330*/  CS2R R162, SRZ ;  /* 0x0000000000a27805 */ /* 0x000fe4000001ff00 */
[----:B------:R-:W-:Y:S02]  /*1340*/  CS2R R164, SRZ ;  /* 0x0000000000a47805 */ /* 0x000fe4000001ff00 */
[----:B------:R-:W-:Y:S01]  /*1350*/  CS2R R166, SRZ ;  /* 0x0000000000a67805 */ /* 0x000fe2000001ff00 */
[----:B------:R-:W-:Y:S01]  /*1360*/  UIADD3 UR11, UR10, -UR11, URZ ;  /* 0x8000000b0a0b7290 */ /* 0x000fe2000fffe03f */
[----:B------:R-:W-:-:S02]  /*1370*/  CS2R R88, SRZ ;  /* 0x0000000000587805 */ /* 0x000fc4000001ff00 */
[----:B------:R-:W-:Y:S02]  /*1380*/  CS2R R90, SRZ ;  /* 0x00000000005a7805 */ /* 0x000fe4000001ff00 */
[----:B------:R-:W-:Y:S01]  /*1390*/  CS2R R92, SRZ ;  /* 0x00000000005c7805 */ /* 0x000fe2000001ff00 */
[----:B------:R-:W-:Y:S01]  /*13a0*/  ULEA UR11, UR11, UR12, 0xd ;  /* 0x0000000c0b0b7291 */ /* 0x000fe2000f8e683f */
[----:B------:R-:W-:Y:S02]  /*13b0*/  CS2R R94, SRZ ;  /* 0x00000000005e7805 */ /* 0x000fe4000001ff00 */
[----:B------:R-:W-:Y:S02]  /*13c0*/  CS2R R96, SRZ ;  /* 0x0000000000607805 */ /* 0x000fe4000001ff00 */
[----:B------:R-:W-:Y:S01]  /*13d0*/  CS2R R98, SRZ ;  /* 0x0000000000627805 */ /* 0x000fe2000001ff00 */
[----:B------:R-:W-:Y:S01]  /*13e0*/  UIADD3 UR11, UR11, 0x180, URZ ;  /* 0x000001800b0b7890 */ /* 0x000fe2000fffe03f */
[----:B------:R-:W-:-:S02]  /*13f0*/  CS2R R100, SRZ ;  /* 0x0000000000647805 */ /* 0x000fc4000001ff00 */
[----:B------:R-:W-:Y:S02]  /*1400*/  CS2R R102, SRZ ;  /* 0x0000000000667805 */ /* 0x000fe4000001ff00 */
[----:B------:R-:W-:Y:S01]  /*1410*/  CS2R R72, SRZ ;  /* 0x0000000000487805 */ /* 0x000fe2000001ff00 */
[----:B------:R-:W-:Y:S01]  /*1420*/  USHF.R.U32.HI UR11, URZ, 0x4, UR11 ;  /* 0x000000043f0b7899 */ /* 0x000fe2000801160b */
[----:B------:R-:W-:Y:S02]  /*1430*/  CS2R R74, SRZ ;  /* 0x00000000004a7805 */ /* 0x000fe4000001ff00 */
[----:B------:R-:W-:Y:S02]  /*1440*/  CS2R R76, SRZ ;  /* 0x00000000004c7805 */ /* 0x000fe4000001ff00 */
[----:B------:R-:W-:Y:S01]  /*1450*/  CS2R R78, SRZ ;  /* 0x00000000004e7805 */ /* 0x000fe2000001ff00 */
[----:B------:R-:W-:Y:S01]  /*1460*/  ULOP3.LUT UR13, UR11, 0x3fff, URZ, 0xc0, !UPT ;  /* 0x00003fff0b0d7892 */ /* 0x000fe2000f8ec03f */
        /* <DEDUP_REMOVED lines=22> */
[----:B---3--:R-:W-:Y:S02]  /*15d0*/  CS2R R28, SRZ ;  /* 0x00000000001c7805 */ /* 0x008fe4000001ff00 */
[----:B------:R-:W-:Y:S02]  /*15e0*/  CS2R R30, SRZ ;  /* 0x00000000001e7805 */ /* 0x000fe4000001ff00 */
[----:B------:R-:W-:-:S02]  /*15f0*/  CS2R R32, SRZ ;  /* 0x0000000000207805 */ /* 0x000fc4000001ff00 */
[----:B------:R-:W-:Y:S02]  /*1600*/  CS2R R34, SRZ ;  /* 0x0000000000227805 */ /* 0x000fe4000001ff00 */
[----:B------:R-:W-:Y:S02]  /*1610*/  CS2R R36, SRZ ;  /* 0x0000000000247805 */ /* 0x000fe4000001ff00 */
[----:B------:R-:W-:Y:S01]  /*1620*/  CS2R R38, SRZ ;  /* 0x0000000000267805 */ /* 0x000fe2000001ff00 */
[----:B------:R-:W-:Y:S06]  /*1630*/  @!P0 BRA `(.L_x_13) ;  /* 0x0000000c00bc8947 */ /* 0x000fec0003800000 */
[----:B------:R-:W-:-:S06]  /*1640*/  UISETP.NE.AND UP0, UPT, UR8, 0x3, UPT ;  /* 0x000000030800788c */ /* 0x000fcc000bf05270 */
[----:B------:R-:W-:-:S13]  /*1650*/  PLOP3.LUT P1, PT, PT, PT, UP0, 0x80, 0x0 ;  /* 0x000000000000781c */ /* 0x000fda0003f2f008 */
[----:B------:R-:W-:Y:S05]  /*1660*/  @!P1 BRA `(.L_x_14) ;  /* 0x0000000000049947 */ /* 0x000fea0003800000 */
[----:B------:R-:W-:Y:S01]  /*1670*/  BPT.TRAP 0x1 ;  /* 0x000000040000795c */ /* 0x000fe20000300000 */
.L_x_14:
[----:B------:R-:W-:Y:S01]  /*1680*/  ULEA UR6, UR5, UR12, 0x3 ;  /* 0x0000000c05067291 */ /* 0x000fe2000f8e183f */
[----:B------:R-:W-:-:S05]  /*1690*/  IMAD.U32 R6, RZ, RZ, UR4 ;  /* 0x00000004ff067e24 */ /* 0x000fca000f8e00ff */
[----:B------:R-:W-:-:S04]  /*16a0*/  SHF.L.U32 R6, R6, 0x1f, RZ ;  /* 0x0000001f06067819 */ /* 0x000fc800000006ff */
[----:B------:R0:W1:Y:S01]  /*16b0*/  SYNCS.PHASECHK.TRANS64.TRYWAIT P0, [UR6], R6 ;  /* 0x00000006ff0075a7 */ /* 0x0000620008000146 */
[----:B------:R-:W-:Y:S05]  /*16c0*/  @!P1 BRA `(.L_x_15) ;  /* 0x0000000000049947 */ /* 0x000fea0003800000 */
[----:B------:R-:W-:Y:S01]  /*16d0*/  BPT.TRAP 0x1 ;  /* 0x000000040000795c */ /* 0x000fe20000300000 */
.L_x_15:
[----:B-1----:R-:W-:Y:S05]  /*16e0*/  @P0 BRA `(.L_x_16) ;  /* 0x0000000000080947 */ /* 0x002fea0003800000 */
[----:B------:R-:W1:Y:S02]  /*16f0*/  SYNCS.PHASECHK.TRANS64.TRYWAIT P0, [UR6], R6 ;  /* 0x00000006ff0075a7 */ /* 0x000e640008000146 */
[----:B-1----:R-:W-:Y:S05]  /*1700*/  @!P0 BRA `(.L_x_17) ;  /* 0x000000a000408947 */ /* 0x002fea0003800000 */
.L_x_16:
[----:B------:R-:W-:Y:S01]  /*1710*/  UIADD3 UR6, UR12, 0x18180, URZ ;  /* 0x000181800c067890 */ /* 0x000fe2000fffe03f */
[----:B------:R-:W-:Y:S01]  /*1720*/  WARPGROUP.ARRIVE ;  /* 0x00000000000079c5 */ /* 0x000fe20000000000 */
[----:B------:R-:W-:Y:S01]  /*1730*/  ULOP3.LUT UR10, UR13, 0x10000, URZ, 0xfc, !UPT ;  /* 0x000100000d0a7892 */ /* 0x000fe2000f8efc3f */
[----:B------:R-:W-:Y:S01]  /*1740*/  CS2R R10, SRZ ;  /* 0x00000000000a7805 */ /* 0x000fe2000001ff00 */
[----:B------:R-:W-:Y:S01]  /*1750*/  USHF.R.U32.HI UR6, URZ, 0x4, UR6 ;  /* 0x000000043f067899 */ /* 0x000fe20008011606 */
[----:B------:R-:W-:Y:S01]  /*1760*/  CS2R R8, SRZ ;  /* 0x0000000000087805 */ /* 0x000fe2000001ff00 */
[----:B------:R-:W-:Y:S01]  /*1770*/  ULEA UR10, UR5, UR10, 0xa ;  /* 0x0000000a050a7291 */ /* 0x000fe2000f8e503f */
[----:B------:R-:W-:Y:S01]  /*1780*/  CS2R R12, SRZ ;  /* 0x00000000000c7805 */ /* 0x000fe2000001ff00 */
[----:B------:R-:W-:Y:S01]  /*1790*/  ULOP3.LUT UR6, UR6, 0x3fff, URZ, 0xc0, !UPT ;  /* 0x00003fff06067892 */ /* 0x000fe2000f8ec03f */
[----:B------:R-:W-:Y:S01]  /*17a0*/  CS2R R16, SRZ ;  /* 0x0000000000107805 */ /* 0x000fe2000001ff00 */
[----:B------:R-:W-:Y:S01]  /*17b0*/  UMOV UR17, 0x40000040 ;  /* 0x4000004000117882 */ /* 0x000fe20000000000 */
[----:B------:R-:W-:Y:S01]  /*17c0*/  UMOV UR19, 0x40000040 ;  /* 0x4000004000137882 */ /* 0x000fe20000000000 */
[----:B------:R-:W-:Y:S01]  /*17d0*/  ULOP3.LUT UR6, UR6, 0x10000, URZ, 0xfc, !UPT ;  /* 0x0001000006067892 */ /* 0x000fe2000f8efc3f */
[----:B------:R-:W-:Y:S01]  /*17e0*/  CS2R R14, SRZ ;  /* 0x00000000000e7805 */ /* 0x000fe2000001ff00 */
[----:B------:R-:W-:Y:S01]  /*17f0*/  UMOV UR16, UR10 ;  /* 0x0000000a00107c82 */ /* 0x000fe20008000000 */
[----:B------:R-:W-:Y:S01]  /*1800*/  CS2R R18, SRZ ;  /* 0x0000000000127805 */ /* 0x000fe2000001ff00 */
[----:B------:R-:W-:Y:S01]  /*1810*/  UIMAD UR14, UR5, 0x500, UR6 ;  /* 0x00000500050e78a4 */ /* 0x000fe2000f8e0206 */
[----:B------:R-:W-:-:S02]  /*1820*/  CS2R R20, SRZ ;  /* 0x0000000000147805 */ /* 0x000fc4000001ff00 */
[----:B------:R-:W-:Y:S02]  /*1830*/  CS2R R22, SRZ ;  /* 0x0000000000167805 */ /* 0x000fe4000001ff00 */
[----:B------:R-:W-:Y:S01]  /*1840*/  CS2R R104, SRZ ;  /* 0x0000000000687805 */ /* 0x000fe2000001ff00 */
[----:B------:R-:W-:Y:S01]  /*1850*/  UIADD3 UR6, UR14, 0x100, URZ ;  /* 0x000001000e067890 */ /* 0x000fe2000fffe03f */
[----:B------:R-:W-:Y:S01]  /*1860*/  CS2R R106, SRZ ;  /* 0x00000000006a7805 */ /* 0x000fe2000001ff00 */
[----:B------:R-:W-:Y:S01]  /*1870*/  UIADD3 UR11, UR14, 0x200, URZ ;  /* 0x000002000e0b7890 */ /* 0x000fe2000fffe03f */
[----:B------:R-:W-:Y:S01]  /*1880*/  CS2R R110, SRZ ;  /* 0x00000000006e7805 */ /* 0x000fe2000001ff00 */
[----:B------:R-:W-:Y:S01]  /*1890*/  UMOV UR18, UR14 ;  /* 0x0000000e00127c82 */ /* 0x000fe20008000000 */
[----:B------:R-:W-:Y:S01]  /*18a0*/  UIADD3 UR15, UR14, 0x204, URZ ;  /* 0x000002040e0f7890 */ /* 0x000fe2000fffe03f */
[----:B------:R-:W-:Y:S01]  /*18b0*/  QGMMA.64x32x32.F32.E4M3.E4M3 R88, gdesc[UR16], RZ, !UPT ;  /* 0x00600000105879f3 */ /* 0x000fe2000c7008ff */
[----:B------:R-:W-:Y:S01]  /*18c0*/  UMOV UR18, UR6 ;  /* 0x0000000600127c82 */ /* 0x000fe20008000000 */
[----:B------:R-:W-:Y:S01]  /*18d0*/  UMOV UR19, 0x40000040 ;  /* 0x4000004000137882 */ /* 0x000fe20000000000 */
[----:B------:R-:W-:Y:S01]  /*18e0*/  UIADD3 UR6, UR14, 0x300, URZ ;  /* 0x000003000e067890 */ /* 0x000fe2000fffe03f */
[----:B------:R-:W-:Y:S01]  /*18f0*/  QGMMA.64x32x32.F32.E4M3.E4M3 R72, gdesc[UR16], RZ, !UPT ;  /* 0x00600000104879f3 */ /* 0x000fe2000c7008ff */
[----:B------:R-:W-:Y:S01]  /*1900*/  UMOV UR18, UR11 ;  /* 0x0000000b00127c82 */ /* 0x000fe20008000000 */
[----:B------:R-:W-:Y:S01]  /*1910*/  UMOV UR19, 0x40000040 ;  /* 0x4000004000137882 */ /* 0x000fe20000000000 */
[----:B------:R-:W-:Y:S01]  /*1920*/  UIADD3 UR11, UR14, 0x400, URZ ;  /* 0x000004000e0b7890 */ /* 0x000fe2000fffe03f */
[----:B------:R-:W-:Y:S01]  /*1930*/  QGMMA.64x32x32.F32.E4M3.E4M3 R56, gdesc[UR16], RZ, !UPT ;  /* 0x00600000103879f3 */ /* 0x000fe2000c7008ff */
[----:B------:R-:W-:Y:S01]  /*1940*/  UMOV UR19, 0x40000040 ;  /* 0x4000004000137882 */ /* 0x000fe20000000000 */
[----:B------:R-:W-:Y:S01]  /*1950*/  UMOV UR18, UR6 ;  /* 0x0000000600127c82 */ /* 0x000fe20008000000 */
[----:B------:R-:W-:Y:S01]  /*1960*/  UIADD3 UR6, UR14, 0x102, URZ ;  /* 0x000001020e067890 */ /* 0x000fe2000fffe03f */
[----:B------:R-:W-:Y:S01]  /*1970*/  QGMMA.64x32x32.F32.E4M3.E4M3 R40, gdesc[UR16], RZ, !UPT ;  /* 0x00600000102879f3 */ /* 0x000fe2000c7008ff */
[----:B------:R-:W-:Y:S01]  /*1980*/  UMOV UR19, 0x40000040 ;  /* 0x4000004000137882 */ /* 0x000fe20000000000 */
[----:B------:R-:W-:Y:S01]  /*1990*/  UMOV UR18, UR11 ;  /* 0x0000000b00127c82 */ /* 0x000fe20008000000 */
[----:B------:R-:W-:Y:S01]  /*19a0*/  UIADD3 UR11, UR14, 0x202, URZ ;  /* 0x000002020e0b7890 */ /* 0x000fe2000fffe03f */
[----:B------:R-:W-:Y:S01]  /*19b0*/  QGMMA.64x32x32.F32.E4M3.E4M3 R24, gdesc[UR16], RZ, !UPT ;  /* 0x00600000101879f3 */ /* 0x000fe2000c7008ff */
[----:B------:R-:W-:Y:S01]  /*19c0*/  UIADD3 UR16, UR10, 0x2, URZ ;  /* 0x000000020a107890 */ /* 0x000fe2000fffe03f */
[----:B------:R-:W-:Y:S01]  /*19d0*/  CS2R R108, SRZ ;  /* 0x00000000006c7805 */ /* 0x000fe2000001ff00 */
[----:B------:R-:W-:Y:S01]  /*19e0*/  UIADD3 UR18, UR14, 0x2, URZ ;  /* 0x000000020e127890 */ /* 0x000fe2000fffe03f */
[----:B------:R-:W-:Y:S01]  /*19f0*/  CS2R R112, SRZ ;  /* 0x0000000000707805 */ /* 0x000fe2000001ff00 */
[----:B------:R-:W-:Y:S01]  /*1a00*/  UMOV UR17, 0x40000040 ;  /* 0x4000004000117882 */ /* 0x000fe20000000000 */
[----:B------:R-:W-:Y:S01]  /*1a10*/  UMOV UR19, 0x40000040 ;  /* 0x4000004000137882 */ /* 0x000fe20000000000 */
        /* <DEDUP_REMOVED lines=26> */
[----:B------:R-:W-:Y:S01]  /*1bc0*/  CS2R R166, SRZ ;  /* 0x0000000000a67805 */ /* 0x000fe2000001ff00 */
[----:B------:R-:W-:Y:S01]  /*1bd0*/  QGMMA.64x32x32.F32.E4M3.E4M3 R88, gdesc[UR16], R88 ;  /* 0x00600000105879f3 */ /* 0x000fe20008700858 */
[----:B------:R-:W-:Y:S01]  /*1be0*/  UMOV UR18, UR6 ;  /* 0x0000000600127c82 */ /* 0x000fe20008000000 */
[----:B------:R-:W-:Y:S01]  /*1bf0*/  UMOV UR19, 0x40000040 ;  /* 0x4000004000137882 */ /* 0x000fe20000000000 */
[----:B------:R-:W-:Y:S01]  /*1c00*/  UIADD3 UR6, UR14, 0x302, URZ ;  /* 0x000003020e067890 */ /* 0x000fe2000fffe03f */
[----:B------:R-:W-:Y:S01]  /*1c10*/  QGMMA.64x32x32.F32.E4M3.E4M3 R72, gdesc[UR16], R72 ;  /* 0x00600000104879f3 */ /* 0x000fe20008700848 */
[----:B------:R-:W-:Y:S01]  /*1c20*/  UMOV UR18, UR11 ;  /* 0x0000000b00127c82 */ /* 0x000fe20008000000 */
[----:B------:R-:W-:Y:S01]  /*1c30*/  UMOV UR19, 0x40000040 ;  /* 0x4000004000137882 */ /* 0x000fe20000000000 */
[----:B------:R-:W-:Y:S01]  /*1c40*/  UIADD3 UR11, UR14, 0x402, URZ ;  /* 0x000004020e0b7890 */ /* 0x000fe2000fffe03f */
[----:B------:R-:W-:Y:S01]  /*1c50*/  QGMMA.64x32x32.F32.E4M3.E4M3 R56, gdesc[UR16], R56 ;  /* 0x00600000103879f3 */ /* 0x000fe20008700838 */
[----:B------:R-:W-:Y:S01]  /*1c60*/  UMOV UR19, 0x40000040 ;  /* 0x4000004000137882 */ /* 0x000fe20000000000 */
[----:B------:R-:W-:Y:S01]  /*1c70*/  UMOV UR18, UR6 ;  /* 0x0000000600127c82 */ /* 0x000fe20008000000 */
[----:B------:R-:W-:Y:S01]  /*1c80*/  UMOV UR6, 0x4 ;  /* 0x0000000400067882 */ /* 0x000fe20000000000 */
[----:B------:R-:W-:Y:S01]  /*1c90*/  QGMMA.64x32x32.F32.E4M3.E4M3 R40, gdesc[UR16], R40 ;  /* 0x00600000102879f3 */ /* 0x000fe20008700828 */
[----:B------:R-:W-:Y:S01]  /*1ca0*/  UMOV UR19, 0x40000040 ;  /* 0x4000004000137882 */ /* 0x000fe20000000000 */
[----:B------:R-:W-:Y:S01]  /*1cb0*/  UMOV UR18, UR11 ;  /* 0x0000000b00127c82 */ /* 0x000fe20008000000 */
[----:B------:R-:W-:Y:S01]  /*1cc0*/  UIADD3 UR11, UR14, 0x104, URZ ;  /* 0x000001040e0b7890 */ /* 0x000fe2000fffe03f */
[----:B------:R-:W-:Y:S01]  /*1cd0*/  QGMMA.64x32x32.F32.E4M3.E4M3 R24, gdesc[UR16], R24 ;  /* 0x00600000101879f3 */ /* 0x000fe20008700818 */
[----:B------:R-:W-:-:S02]  /*1ce0*/  UIADD3 UR16, UR10, 0x4, URZ ;  /* 0x000000040a107890 */ /* 0x000fc4000fffe03f */
[----:B------:R-:W-:Y:S01]  /*1cf0*/  UIADD3 UR18, UR14, 0x4, URZ ;  /* 0x000000040e127890 */ /* 0x000fe2000fffe03f */
[----:B------:R-:W-:Y:S01]  /*1d00*/  UMOV UR17, 0x40000040 ;  /* 0x4000004000117882 */ /* 0x000fe20000000000 */
[----:B------:R-:W-:-:S07]  /*1d10*/  UMOV UR19, 0x40000040 ;  /* 0x4000004000137882 */ /* 0x000fce0000000000 */
        /* <DEDUP_REMOVED lines=11> */
[----:B------:R-:W-:Y:S01]  /*1dd0*/  UIADD3 UR11, UR14, 0x206, URZ ;  /* 0x000002060e0b7890 */ /* 0x000fe2000fffe03f */
[----:B------:R-:W-:Y:S01]  /*1de0*/  QGMMA.64x32x32.F32.E4M3.E4M3 R40, gdesc[UR16], R40 ;  /* 0x00600000102879f3 */ /* 0x000fe20008700828 */
[----:B------:R-:W-:Y:S01]  /*1df0*/  UMOV UR19, 0x40000040 ;  /* 0x4000004000137882 */ /* 0x000fe20000000000 */
[----:B------:R-:W-:-:S02]  /*1e00*/  UMOV UR18, UR15 ;  /* 0x0000000f00127c82 */ /* 0x000fc40008000000 */
[----:B------:R-:W-:Y:S01]  /*1e10*/  QGMMA.64x32x32.F32.E4M3.E4M3 R24, gdesc[UR16], R24 ;  /* 0x00600000101879f3 */ /* 0x000fe20008700818 */
[----:B------:R-:W-:Y:S02]  /*1e20*/  UIADD3 UR16, UR10, 0x6, URZ ;  /* 0x000000060a107890 */ /* 0x000fe4000fffe03f */
[----:B------:R-:W-:Y:S02]  /*1e30*/  UIADD3 UR18, UR14, 0x6, URZ ;  /* 0x000000060e127890 */ /* 0x000fe4000fffe03f */
[----:B------:R-:W-:Y:S01]  /*1e40*/  UIADD3 UR10, UR14, 0x106, URZ ;  /* 0x000001060e0a7890 */ /* 0x000fe2000fffe03f */
[----:B------:R-:W-:Y:S01]  /*1e50*/  UMOV UR17, 0x40000040 ;  /* 0x4000004000117882 */ /* 0x000fe20000000000 */
[----:B------:R-:W-:-:S05]  /*1e60*/  UMOV UR19, 0x40000040 ;  /* 0x4000004000137882 */ /* 0x000fca0000000000 */
[----:B------:R-:W-:Y:S01]  /*1e70*/  QGMMA.64x32x32.F32.E4M3.E4M3 R88, gdesc[UR16], R88 ;  /* 0x00600000105879f3 */ /* 0x000fe20008700858 */
[----:B------:R-:W-:Y:S01]  /*1e80*/  UMOV UR18, UR10 ;  /* 0x0000000a00127c82 */ /* 0x000fe20008000000 */
[----:B------:R-:W-:Y:S01]  /*1e90*/  UIADD3 UR10, UR14, 0x306, URZ ;  /* 0x000003060e0a7890 */ /* 0x000fe2000fffe03f */
[----:B------:R-:W-:Y:S01]  /*1ea0*/  UMOV UR19, 0x40000040 ;  /* 0x4000004000137882 */ /* 0x000fe20000000000 */
[----:B------:R-:W-:Y:S01]  /*1eb0*/  UIADD3 UR14, UR14, 0x406, URZ ;  /* 0x000004060e0e7890 */ /* 0x000fe2000fffe03f */
[----:B------:R-:W-:Y:S01]  /*1ec0*/  QGMMA.64x32x32.F32.E4M3.E4M3 R72, gdesc[UR16], R72 ;  /* 0x00600000104879f3 */ /* 0x000fe20008700848 */
[----:B------:R-:W-:Y:S01]  /*1ed0*/  UMOV UR18, UR11 ;  /* 0x0000000b00127c82 */ /* 0x000fe20008000000 */
[----:B------:R-:W-:Y:S02]  /*1ee0*/  UMOV UR19, 0x40000040 ;  /* 0x4000004000137882 */ /* 0x000fe40000000000 */
[----:B------:R-:W-:Y:S01]  /*1ef0*/  QGMMA.64x32x32.F32.E4M3.E4M3 R56, gdesc[UR16], R56 ;  /* 0x00600000103879f3 */ /* 0x000fe20008700838 */
[----:B------:R-:W-:Y:S01]  /*1f00*/  UMOV UR18, UR10 ;  /* 0x0000000a00127c82 */ /* 0x000fe20008000000 */
[----:B------:R-:W-:Y:S01]  /*1f10*/  UMOV UR19, 0x40000040 ;  /* 0x4000004000137882 */ /* 0x000fe20000000000 */
[----:B------:R-:W-:Y:S01]  /*1f20*/  ULDC UR10, c[0x0][0x50c] ;  /* 0x00014300000a7ab9 */ /* 0x000fe20000000800 */
[----:B------:R-:W-:Y:S01]  /*1f30*/  QGMMA.64x32x32.F32.E4M3.E4M3 R40, gdesc[UR16], R40 ;  /* 0x00600000102879f3 */ /* 0x000fe20008700828 */
[----:B------:R-:W-:Y:S01]  /*1f40*/  UISETP.NE.AND UP0, UPT, UR10, 0x4, UPT ;  /* 0x000000040a00788c */ /* 0x000fe2000bf05270 */
[----:B------:R-:W-:Y:S01]  /*1f50*/  UMOV UR18, UR14 ;  /* 0x0000000e00127c82 */ /* 0x000fe20008000000 */
[----:B------:R-:W-:-:S02]  /*1f60*/  UMOV UR19, 0x40000040 ;  /* 0x4000004000137882 */ /* 0x000fc40000000000 */
[----:B------:R-:W-:Y:S01]  /*1f70*/  QGMMA.64x32x32.F32.E4M3.E4M3 R24, gdesc[UR16], R24, gsb0 ;  /* 0x00600000101879f3 */ /* 0x000fe20008000818 */
[----:B------:R-:W-:-:S06]  /*1f80*/  USEL UR16, URZ, 0x1, UP0 ;  /* 0x000000013f107887 */ /* 0x000fcc0008000000 */
[----:B------:R-:W-:-:S13]  /*1f90*/  ISETP.NE.AND P0, PT, RZ, UR16, PT ;  /* 0x00000010ff007c0c */ /* 0x000fda000bf05270 */
[----:B------:R-:W-:Y:S05]  /*1fa0*/  @!P0 BRA `(.L_x_18) ;  /* 0x0000000400488947 */ /* 0x000fea0003800000 */
[----:B------:R-:W-:Y:S02]  /*1fb0*/  WARPGROUP.DEPBAR.LE gsb0, 0x0 ;  /* 0x00008000000079c5 */ /* 0x000fe40000010000 */
[----:B------:R-:W-:-:S01]  /*1fc0*/  FADD R167, RZ, R88 ;  /* 0x00000058ffa77221 */ /* 0x000fc20000000000 */
[----:B------:R-:W-:Y:S01]  /*1fd0*/  FADD R166, RZ, R89 ;  /* 0x00000059ffa67221 */ /* 0x000fe20000000000 */
        /* <DEDUP_REMOVED lines=78> */
[----:B------:R-:W-:-:S06]  /*24c0*/  UMOV UR6, URZ ;  /* 0x0000003f00067c82 */ /* 0x000fcc0008000000 */
.L_x_18:
[----:B------:R-:W-:Y:S01]  /*24d0*/  UIADD3 UR14, UR5, 0x1, URZ ;  /* 0x00000001050e7890 */ /* 0x000fe2000fffe03f */
[----:B------:R-:W-:-:S03]  /*24e0*/  UMOV UR17, 0x1 ;  /* 0x0000000100117882 */ /* 0x000fc60000000000 */
[----:B------:R-:W-:-:S04]  /*24f0*/  UISETP.NE.AND UP0, UPT, UR14, 0x6, UPT ;  /* 0x000000060e00788c */ /* 0x000fc8000bf05270 */
[----:B------:R-:W-:Y:S02]  /*2500*/  USEL UR15, URZ, 0x1, UP0 ;  /* 0x000000013f0f7887 */ /* 0x000fe40008000000 */
[----:B------:R-:W-:Y:S02]  /*2510*/  USEL UR14, UR14, URZ, UP0 ;  /* 0x0000003f0e0e7287 */ /* 0x000fe40008000000 */
[----:B------:R-:W-:-:S12]  /*2520*/  ULOP3.LUT UR15, UR4, UR15, URZ, 0x3c, !UPT ;  /* 0x0000000f040f7292 */ /* 0x000fd8000f8e3c3f */
.L_x_13:
[----:B------:R-:W-:-:S04]  /*2530*/  UISETP.LT.AND UP0, UPT, UR9, 0x1, UPT ;  /* 0x000000010900788c */ /* 0x000fc8000bf01270 */
[----:B------:R-:W-:-:S04]  /*2540*/  USEL UR10, UR9, 0x1, UP0 ;  /* 0x00000001090a7887 */ /* 0x000fc80008000000 */
[----:B------:R-:W-:-:S04]  /*2550*/  UIADD3 UR24, UR9, -UR10, URZ ;  /* 0x8000000a09187290 */ /* 0x000fc8000fffe03f */
[----:B------:R-:W-:-:S06]  /*2560*/  UISETP.GE.AND UP0, UPT, UR24, 0x1, UPT ;  /* 0x000000011800788c */ /* 0x000fcc000bf06270 */
[----:B------:R-:W-:-:S13]  /*2570*/  PLOP3.LUT P0, PT, PT, PT, UP0, 0x80, 0x0 ;  /* 0x000000000000781c */ /* 0x000fda0003f0f008 */
[----:B------:R-:W-:Y:S05]  /*2580*/  @!P0 BRA `(.L_x_19) ;  /* 0x0000000c00a48947 */ /* 0x000fea0003800000 */
[----:B------:R-:W-:Y:S01]  /*2590*/  UMOV UR10, UR5 ;  /* 0x00000005000a7c82 */ /* 0x000fe20008000000 */
[----:B------:R-:W-:-:S05]  /*25a0*/  ULDC UR11, c[0x0][0x50c] ;  /* 0x00014300000b7ab9 */ /* 0x000fca0000000800 */
.L_x_27:
[----:B------:R-:W-:-:S06]  /*25b0*/  UISETP.NE.AND UP0, UPT, UR8, 0x3, UPT ;  /* 0x000000030800788c */ /* 0x000fcc000bf05270 */
[----:B------:R-:W-:-:S13]  /*25c0*/  PLOP3.LUT P1, PT, PT, PT, UP0, 0x80, 0x0 ;  /* 0x000000000000781c */ /* 0x000fda0003f2f008 */
[----:B------:R-:W-:Y:S05]  /*25d0*/  @!P1 BRA `(.L_x_20) ;  /* 0x0000000000049947 */ /* 0x000fea0003800000 */
[----:B------:R-:W-:Y:S01]  /*25e0*/  BPT.TRAP 0x1 ;  /* 0x000000040000795c */ /* 0x000fe20000300000 */
.L_x_20:
[----:B------:R-:W2:Y:S01]  /*25f0*/  S2UR UR18, SR_CgaCtaId ;  /* 0x00000000001279c3 */ /* 0x000ea20000008800 */
[----:B------:R-:W-:Y:S01]  /*2600*/  UMOV UR12, 0x400 ;  /* 0x00000400000c7882 */ /* 0x000fe20000000000 */
[----:B01----:R-:W-:-:S05]  /*2610*/  IMAD.U32 R6, RZ, RZ, UR15 ;  /* 0x0000000fff067e24 */ /* 0x003fca000f8e00ff */
[----:B------:R-:W-:Y:S01]  /*2620*/  SHF.L.U32 R6, R6, 0x1f, RZ ;  /* 0x0000001f06067819 */ /* 0x000fe200000006ff */
[----:B--2---:R-:W-:-:S04]  /*2630*/  ULEA UR12, UR18, UR12, 0x18 ;  /* 0x0000000c120c7291 */ /* 0x004fc8000f8ec03f */
[----:B------:R-:W-:-:S09]  /*2640*/  ULEA UR18, UR14, UR12, 0x3 ;  /* 0x0000000c0e127291 */ /* 0x000fd2000f8e183f */
[----:B------:R0:W1:Y:S01]  /*2650*/  SYNCS.PHASECHK.TRANS64.TRYWAIT P0, [UR18], R6 ;  /* 0x00000006ff0075a7 */ /* 0x0000620008000152 */
[----:B------:R-:W-:Y:S05]  /*2660*/  @!P1 BRA `(.L_x_21) ;  /* 0x0000000000049947 */ /* 0x000fea0003800000 */
[----:B------:R-:W-:Y:S01]  /*2670*/  BPT.TRAP 0x1 ;  /* 0x000000040000795c */ /* 0x000fe20000300000 */
.L_x_21:
[----:B-1----:R-:W-:Y:S05]  /*2680*/  @P0 BRA `(.L_x_22) ;  /* 0x0000000000080947 */ /* 0x002fea0003800000 */
[----:B------:R-:W1:Y:S02]  /*2690*/  SYNCS.PHASECHK.TRANS64.TRYWAIT P0, [UR18], R6 ;  /* 0x00000006ff0075a7 */ /* 0x000e640008000152 */
[----:B-1----:R-:W-:Y:S05]  /*26a0*/  @!P0 BRA `(.L_x_23) ;  /* 0x0000009000708947 */ /* 0x002fea0003800000 */
.L_x_22:
[----:B------:R-:W-:Y:S01]  /*26b0*/  UIADD3 UR18, UR12, 0x18180, URZ ;  /* 0x000181800c127890 */ /* 0x000fe2000fffe03f */
[----:B------:R-:W-:Y:S01]  /*26c0*/  WARPGROUP.ARRIVE ;  /* 0x00000000000079c5 */ /* 0x000fe20000000000 */
[----:B------:R-:W-:Y:S02]  /*26d0*/  UISETP.NE.AND UP0, UPT, UR16, URZ, UPT ;  /* 0x0000003f1000728c */ /* 0x000fe4000bf05270 */
[----:B------:R-:W-:Y:S02]  /*26e0*/  USHF.R.U32.HI UR18, URZ, 0x4, UR18 ;  /* 0x000000043f127899 */ /* 0x000fe40008011612 */
[----:B------:R-:W-:Y:S02]  /*26f0*/  USEL UR17, UR17, URZ, !UP0 ;  /* 0x0000003f11117287 */ /* 0x000fe4000c000000 */
[----:B------:R-:W-:Y:S02]  /*2700*/  ULOP3.LUT UR18, UR18, 0x3fff, URZ, 0xc0, !UPT ;  /* 0x00003fff12127892 */ /* 0x000fe4000f8ec03f */
[----:B------:R-:W-:-:S02]  /*2710*/  ULOP3.LUT UR29, UR13, 0x10000, URZ, 0xfc, !UPT ;  /* 0x000100000d1d7892 */ /* 0x000fc4000f8efc3f */
[----:B------:R-:W-:Y:S02]  /*2720*/  ULOP3.LUT UR18, UR18, 0x10000, URZ, 0xfc, !UPT ;  /* 0x0001000012127892 */ /* 0x000fe4000f8efc3f */
[----:B------:R-:W-:Y:S02]  /*2730*/  UISETP.NE.U32.AND UP0, UPT, UR17, URZ, UPT ;  /* 0x0000003f1100728c */ /* 0x000fe4000bf05070 */
[----:B------:R-:W-:Y:S02]  /*2740*/  UIMAD UR28, UR14, 0x500, UR18 ;  /* 0x000005000e1c78a4 */ /* 0x000fe4000f8e0212 */
[----:B------:R-:W-:Y:S02]  /*2750*/  ULEA UR29, UR14, UR29, 0xa ;  /* 0x0000001d0e1d7291 */ /* 0x000fe4000f8e503f */
[----:B------:R-:W-:Y:S02]  /*2760*/  UIADD3 UR22, UR28, 0x100, URZ ;  /* 0x000001001c167890 */ /* 0x000fe4000fffe03f */
[----:B------:R-:W-:-:S02]  /*2770*/  UIADD3 UR32, UR28, 0x200, URZ ;  /* 0x000002001c207890 */ /* 0x000fc4000fffe03f */
[----:B------:R-:W-:Y:S01]  /*2780*/  UIADD3 UR33, UR28, 0x300, URZ ;  /* 0x000003001c217890 */ /* 0x000fe2000fffe03f */
[----:B------:R-:W-:Y:S01]  /*2790*/  UMOV UR16, UR29 ;  /* 0x0000001d00107c82 */ /* 0x000fe20008000000 */
[----:B------:R-:W-:Y:S01]  /*27a0*/  UMOV UR17, 0x40000040 ;  /* 0x4000004000117882 */ /* 0x000fe20000000000 */
[----:B------:R-:W-:Y:S01]  /*27b0*/  UMOV UR18, UR28 ;  /* 0x0000001c00127c82 */ /* 0x000fe20008000000 */
[----:B------:R-:W-:Y:S01]  /*27c0*/  UMOV UR19, 0x40000040 ;  /* 0x4000004000137882 */ /* 0x000fe20000000000 */
[----:B------:R-:W-:Y:S01]  /*27d0*/  UIADD3 UR34, UR28, 0x400, URZ ;  /* 0x000004001c227890 */ /* 0x000fe2000fffe03f */
[----:B------:R-:W-:Y:S01]  /*27e0*/  QGMMA.64x32x32.F32.E4M3.E4M3 R88, gdesc[UR16], R88, UP0 ;  /* 0x00600000105879f3 */ /* 0x000fe2000bf00858 */
[----:B------:R-:W-:Y:S01]  /*27f0*/  UMOV UR18, UR22 ;  /* 0x0000001600127c82 */ /* 0x000fe20008000000 */
[----:B------:R-:W-:Y:S01]  /*2800*/  UMOV UR19, 0x40000040 ;  /* 0x4000004000137882 */ /* 0x000fe20000000000 */
[----:B------:R-:W-:Y:S01]  /*2810*/  UMOV UR20, UR16 ;  /* 0x0000001000147c82 */ /* 0x000fe20008000000 */
[----:B------:R-:W-:Y:S01]  /*2820*/  UMOV UR21, UR17 ;  /* 0x0000001100157c82 */ /* 0x000fe20008000000 */
[----:B------:R-:W-:Y:S01]  /*2830*/  QGMMA.64x32x32.F32.E4M3.E4M3 R72, gdesc[UR16], R72, UP0 ;  /* 0x00600000104879f3 */ /* 0x000fe2000bf00848 */
[----:B------:R-:W-:Y:S01]  /*2840*/  UMOV UR22, UR32 ;  /* 0x0000002000167c82 */ /* 0x000fe20008000000 */
[----:B------:R-:W-:Y:S01]  /*2850*/  UMOV UR23, 0x40000040 ;  /* 0x4000004000177882 */ /* 0x000fe20000000000 */
[----:B------:R-:W-:Y:S01]  /*2860*/  UMOV UR18, UR33 ;  /* 0x0000002100127c82 */ /* 0x000fe20008000000 */
[----:B------:R-:W-:Y:S01]  /*2870*/  UMOV UR19, 0x40000040 ;  /* 0x4000004000137882 */ /* 0x000fe20000000000 */
[----:B------:R-:W-:Y:S01]  /*2880*/  QGMMA.64x32x32.F32.E4M3.E4M3 R56, gdesc[UR20], R56, UP0 ;  /* 0x00600000143879f3 */ /* 0x000fe2000bf00838 */
[----:B------:R-:W-:-:S02]  /*2890*/  UIADD3 UR22, UR28, 0x102, URZ ;  /* 0x000001021c167890 */ /* 0x000fc4000fffe03f */
[----:B------:R-:W-:Y:S01]  /*28a0*/  UIADD3 UR32, UR28, 0x202, URZ ;  /* 0x000002021c207890 */ /* 0x000fe2000fffe03f */
[----:B------:R-:W-:Y:S01]  /*28b0*/  QGMMA.64x32x32.F32.E4M3.E4M3 R40, gdesc[UR16], R40, UP0 ;  /* 0x00600000102879f3 */ /* 0x000fe2000bf00828 */
[----:B------:R-:W-:Y:S01]  /*28c0*/  UMOV UR18, UR34 ;  /* 0x0000002200127c82 */ /* 0x000fe20008000000 */
[----:B------:R-:W-:Y:S01]  /*28d0*/  UMOV UR19, 0x40000040 ;  /* 0x4000004000137882 */ /* 0x000fe20000000000 */
[----:B------:R-:W-:Y:S01]  /*28e0*/  UIADD3 UR33, UR28, 0x302, URZ ;  /* 0x000003021c217890 */ /* 0x000fe2000fffe03f */
[----:B------:R-:W-:Y:S01]  /*28f0*/  QGMMA.64x32x32.F32.E4M3.E4M3 R24, gdesc[UR16], R24, UP0 ;  /* 0x00600000101879f3 */ /* 0x000fe2000bf00818 */
[----:B------:R-:W-:Y:S02]  /*2900*/  UIADD3 UR16, UR29, 0x2, URZ ;  /* 0x000000021d107890 */ /* 0x000fe4000fffe03f */
[----:B------:R-:W-:Y:S01]  /*2910*/  UIADD3 UR18, UR28, 0x2, URZ ;  /* 0x000000021c127890 */ /* 0x000fe2000fffe03f */
[----:B------:R-:W-:Y:S01]  /*2920*/  UMOV UR17, 0x40000040 ;  /* 0x4000004000117882 */ /* 0x000fe20000000000 */
[----:B------:R-:W-:Y:S01]  /*2930*/  UMOV UR19, 0x40000040 ;  /* 0x4000004000137882 */ /* 0x000fe20000000000 */
[----:B------:R-:W-:-:S02]  /*2940*/  UIADD3 UR34, UR28, 0x402, URZ ;  /* 0x000004021c227890 */ /* 0x000fc4000fffe03f */
[----:B------:R-:W-:Y:S01]  /*2950*/  UMOV UR20, UR16 ;  /* 0x0000001000147c82 */ /* 0x000fe20008000000 */
[----:B------:R-:W-:Y:S01]  /*2960*/  UMOV UR21, UR17 ;  /* 0x0000001100157c82 */ /* 0x000fe20008000000 */
[----:B------:R-:W-:Y:S01]  /*2970*/  UMOV UR23, 0x40000040 ;  /* 0x4000004000177882 */ /* 0x000fe20000000000 */
[----:B------:R-:W-:-:S04]  /*2980*/  UIADD3 UR6, UR6, 0x4, URZ ;  /* 0x0000000406067890 */ /* 0x000fc8000fffe03f */
[----:B------:R-:W-:Y:S01]  /*2990*/  UISETP.NE.AND UP0, UPT, UR6, UR11, UPT ;  /* 0x0000000b0600728c */ /* 0x000fe2000bf05270 */
[----:B------:R-:W-:Y:S01]  /*29a0*/  QGMMA.64x32x32.F32.E4M3.E4M3 R88, gdesc[UR16], R88 ;  /* 0x00600000105879f3 */ /* 0x000fe20008700858 */
[----:B------:R-:W-:Y:S01]  /*29b0*/  UMOV UR18, UR22 ;  /* 0x0000001600127c82 */ /* 0x000fe20008000000 */
[----:B------:R-:W-:Y:S01]  /*29c0*/  UMOV UR19, 0x40000040 ;  /* 0x4000004000137882 */ /* 0x000fe20000000000 */
[----:B------:R-:W-:Y:S01]  /*29d0*/  UMOV UR22, UR32 ;  /* 0x0000002000167c82 */ /* 0x000fe20008000000 */
[----:B------:R-:W-:Y:S01]  /*29e0*/  UIADD3 UR32, UR28, 0x204, URZ ;  /* 0x000002041c207890 */ /* 0x000fe2000fffe03f */
[----:B------:R-:W-:Y:S01]  /*29f0*/  QGMMA.64x32x32.F32.E4M3.E4M3 R72, gdesc[UR16], R72 ;  /* 0x00600000104879f3 */ /* 0x000fe20008700848 */
[----:B------:R-:W-:Y:S01]  /*2a00*/  UMOV UR18, UR33 ;  /* 0x0000002100127c82 */ /* 0x000fe20008000000 */
[----:B------:R-:W-:Y:S01]  /*2a10*/  UMOV UR19, 0x40000040 ;  /* 0x4000004000137882 */ /* 0x000fe20000000000 */
[----:B------:R-:W-:Y:S01]  /*2a20*/  UIADD3 UR33, UR28, 0x304, URZ ;  /* 0x000003041c217890 */ /* 0x000fe2000fffe03f */
[----:B------:R-:W-:Y:S01]  /*2a30*/  QGMMA.64x32x32.F32.E4M3.E4M3 R56, gdesc[UR20], R56 ;  /* 0x00600000143879f3 */ /* 0x000fe20008700838 */
[----:B------:R-:W-:Y:S01]  /*2a40*/  UIADD3 UR22, UR28, 0x104, URZ ;  /* 0x000001041c167890 */ /* 0x000fe2000fffe03f */
[----:B------:R-:W-:-:S02]  /*2a50*/  UMOV UR23, 0x40000040 ;  /* 0x4000004000177882 */ /* 0x000fc40000000000 */
[----:B------:R-:W-:Y:S01]  /*2a60*/  QGMMA.64x32x32.F32.E4M3.E4M3 R40, gdesc[UR16], R40 ;  /* 0x00600000102879f3 */ /* 0x000fe20008700828 */
[----:B------:R-:W-:Y:S01]  /*2a70*/  UMOV UR18, UR34 ;  /* 0x0000002200127c82 */ /* 0x000fe20008000000 */
[----:B------:R-:W-:Y:S01]  /*2a80*/  UMOV UR19, 0x40000040 ;  /* 0x4000004000137882 */ /* 0x000fe20000000000 */
[----:B------:R-:W-:Y:S01]  /*2a90*/  UIADD3 UR34, UR28, 0x404, URZ ;  /* 0x000004041c227890 */ /* 0x000fe2000fffe03f */
[----:B------:R-:W-:Y:S01]  /*2aa0*/  QGMMA.64x32x32.F32.E4M3.E4M3 R24, gdesc[UR16], R24 ;  /* 0x00600000101879f3 */ /* 0x000fe20008700818 */
[----:B------:R-:W-:Y:S02]  /*2ab0*/  UIADD3 UR16, UR29, 0x4, URZ ;  /* 0x000000041d107890 */ /* 0x000fe4000fffe03f */
[----:B------:R-:W-:Y:S01]  /*2ac0*/  UIADD3 UR18, UR28, 0x4, URZ ;  /* 0x000000041c127890 */ /* 0x000fe2000fffe03f */
[----:B------:R-:W-:Y:S01]  /*2ad0*/  UMOV UR17, 0x40000040 ;  /* 0x4000004000117882 */ /* 0x000fe20000000000 */
[----:B------:R-:W-:Y:S01]  /*2ae0*/  UMOV UR19, 0x40000040 ;  /* 0x4000004000137882 */ /* 0x000fe20000000000 */
[----:B------:R-:W-:-:S02]  /*2af0*/  UMOV UR21, UR17 ;  /* 0x0000001100157c82 */ /* 0x000fc40008000000 */
[----:B------:R-:W-:-:S04]  /*2b00*/  UMOV UR20, UR16 ;  /* 0x0000001000147c82 */ /* 0x000fc80008000000 */
[----:B------:R-:W-:Y:S01]  /*2b10*/  QGMMA.64x32x32.F32.E4M3.E4M3 R88, gdesc[UR16], R88 ;  /* 0x00600000105879f3 */ /* 0x000fe20008700858 */
[----:B------:R-:W-:Y:S01]  /*2b20*/  UMOV UR18, UR22 ;  /* 0x0000001600127c82 */ /* 0x000fe20008000000 */
[----:B------:R-:W-:Y:S01]  /*2b30*/  UMOV UR19, 0x40000040 ;  /* 0x4000004000137882 */ /* 0x000fe20000000000 */
[----:B------:R-:W-:Y:S01]  /*2b40*/  UMOV UR22, UR32 ;  /* 0x0000002000167c82 */ /* 0x000fe20008000000 */
[----:B------:R-:W-:Y:S01]  /*2b50*/  UIADD3 UR32, UR28, 0x306, URZ ;  /* 0x000003061c207890 */ /* 0x000fe2000fffe03f */
[----:B------:R-:W-:Y:S01]  /*2b60*/  QGMMA.64x32x32.F32.E4M3.E4M3 R72, gdesc[UR16], R72 ;  /* 0x00600000104879f3 */ /* 0x000fe20008700848 */
[----:B------:R-:W-:Y:S01]  /*2b70*/  UMOV UR18, UR33 ;  /* 0x0000002100127c82 */ /* 0x000fe20008000000 */
[----:B------:R-:W-:Y:S02]  /*2b80*/  UMOV UR19, 0x40000040 ;  /* 0x4000004000137882 */ /* 0x000fe40000000000 */
[----:B------:R-:W-:Y:S01]  /*2b90*/  QGMMA.64x32x32.F32.E4M3.E4M3 R56, gdesc[UR20], R56 ;  /* 0x00600000143879f3 */ /* 0x000fe20008700838 */
[----:B------:R-:W-:Y:S01]  /*2ba0*/  UIADD3 UR22, UR28, 0x106, URZ ;  /* 0x000001061c167890 */ /* 0x000fe2000fffe03f */
[----:B------:R-:W-:-:S02]  /*2bb0*/  UMOV UR23, 0x40000040 ;  /* 0x4000004000177882 */ /* 0x000fc40000000000 */
[----:B------:R-:W-:Y:S01]  /*2bc0*/  QGMMA.64x32x32.F32.E4M3.E4M3 R40, gdesc[UR16], R40 ;  /* 0x00600000102879f3 */ /* 0x000fe20008700828 */
[----:B------:R-:W-:Y:S01]  /*2bd0*/  UMOV UR18, UR34 ;  /* 0x0000002200127c82 */ /* 0x000fe20008000000 */
[----:B------:R-:W-:Y:S02]  /*2be0*/  UMOV UR19, 0x40000040 ;  /* 0x4000004000137882 */ /* 0x000fe40000000000 */
[----:B------:R-:W-:Y:S01]  /*2bf0*/  QGMMA.64x32x32.F32.E4M3.E4M3 R24, gdesc[UR16], R24 ;  /* 0x00600000101879f3 */ /* 0x000fe20008700818 */
[----:B------:R-:W-:Y:S02]  /*2c00*/  UIADD3 UR16, UR29, 0x6, URZ ;  /* 0x000000061d107890 */ /* 0x000fe4000fffe03f */
[----:B------:R-:W-:Y:S02]  /*2c10*/  UIADD3 UR18, UR28, 0x6, URZ ;  /* 0x000000061c127890 */ /* 0x000fe4000fffe03f */
[----:B------:R-:W-:Y:S01]  /*2c20*/  UIADD3 UR29, UR28, 0x206, URZ ;  /* 0x000002061c1d7890 */ /* 0x000fe2000fffe03f */
[----:B------:R-:W-:Y:S01]  /*2c30*/  UMOV UR17, 0x40000040 ;  /* 0x4000004000117882 */ /* 0x000fe20000000000 */
[----:B------:R-:W-:Y:S01]  /*2c40*/  UMOV UR19, 0x40000040 ;  /* 0x4000004000137882 */ /* 0x000fe20000000000 */
[----:B------:R-:W-:Y:S01]  /*2c50*/  UIADD3 UR28, UR28, 0x406, URZ ;  /* 0x000004061c1c7890 */ /* 0x000fe2000fffe03f */
[----:B------:R-:W-:Y:S01]  /*2c60*/  UMOV UR20, UR16 ;  /* 0x0000001000147c82 */ /* 0x000fe20008000000 */
[----:B------:R-:W-:-:S02]  /*2c70*/  UMOV UR21, UR17 ;  /* 0x0000001100157c82 */ /* 0x000fc40008000000 */
[----:B------:R-:W-:Y:S01]  /*2c80*/  QGMMA.64x32x32.F32.E4M3.E4M3 R88, gdesc[UR16], R88 ;  /* 0x00600000105879f3 */ /* 0x000fe20008700858 */
[----:B------:R-:W-:Y:S01]  /*2c90*/  UMOV UR18, UR22 ;  /* 0x0000001600127c82 */ /* 0x000fe20008000000 */
[----:B------:R-:W-:Y:S01]  /*2ca0*/  UMOV UR19, 0x40000040 ;  /* 0x4000004000137882 */ /* 0x000fe20000000000 */
[----:B------:R-:W-:Y:S01]  /*2cb0*/  UMOV UR22, UR29 ;  /* 0x0000001d00167c82 */ /* 0x000fe20008000000 */
[----:B------:R-:W-:Y:S01]  /*2cc0*/  QGMMA.64x32x32.F32.E4M3.E4M3 R72, gdesc[UR16], R72 ;  /* 0x00600000104879f3 */ /* 0x000fe20008700848 */
[----:B------:R-:W-:Y:S01]  /*2cd0*/  UMOV UR18, UR32 ;  /* 0x0000002000127c82 */ /* 0x000fe20008000000 */
[----:B------:R-:W-:Y:S02]  /*2ce0*/  UMOV UR19, 0x40000040 ;  /* 0x4000004000137882 */ /* 0x000fe40000000000 */
[----:B------:R-:W-:Y:S04]  /*2cf0*/  QGMMA.64x32x32.F32.E4M3.E4M3 R56, gdesc[UR20], R56 ;  /* 0x00600000143879f3 */ /* 0x000fe80008700838 */
[----:B------:R-:W-:Y:S01]  /*2d00*/  QGMMA.64x32x32.F32.E4M3.E4M3 R40, gdesc[UR16], R40 ;  /* 0x00600000102879f3 */ /* 0x000fe20008700828 */
[----:B------:R-:W-:Y:S01]  /*2d10*/  UMOV UR18, UR28 ;  /* 0x0000001c00127c82 */ /* 0x000fe20008000000 */
[----:B------:R-:W-:-:S02]  /*2d20*/  UMOV UR19, 0x40000040 ;  /* 0x4000004000137882 */ /* 0x000fc40000000000 */
[----:B------:R-:W-:Y:S01]  /*2d30*/  QGMMA.64x32x32.F32.E4M3.E4M3 R24, gdesc[UR16], R24, gsb0 ;  /* 0x00600000101879f3 */ /* 0x000fe20008000818 */
[----:B------:R-:W-:-:S06]  /*2d40*/  USEL UR16, URZ, 0x1, UP0 ;  /* 0x000000013f107887 */ /* 0x000fcc0008000000 */
[----:B------:R-:W-:Y:S01]  /*2d50*/  ISETP.NE.AND P0, PT, RZ, UR16, PT ;  /* 0x00000010ff007c0c */ /* 0x000fe2000bf05270 */
[----:B------:R-:W-:-:S12]  /*2d60*/  WARPGROUP.DEPBAR.LE gsb0, 0x1 ;  /* 0x00008000000079c5 */ /* 0x000fd80000010100 */
[----:B------:R-:W-:Y:S05]  /*2d70*/  @!P0 BRA `(.L_x_24) ;  /* 0x0000000400488947 */ /* 0x000fea0003800000 */
[----:B------:R-:W-:Y:S02]  /*2d80*/  WARPGROUP.DEPBAR.LE gsb0, 0x0 ;  /* 0x00008000000079c5 */ /* 0x000fe40000010000 */
[----:B------:R-:W-:-:S01]  /*2d90*/  FADD R167, R88, R167 ;  /* 0x000000a758a77221 */ /* 0x000fc20000000000 */
[----:B------:R-:W-:Y:S01]  /*2da0*/  FADD R166, R89, R166 ;  /* 0x000000a659a67221 */ /* 0x000fe20000000000 */
        /* <DEDUP_REMOVED lines=78> */
[----:B------:R-:W-:-:S06]  /*3290*/  UMOV UR6, URZ ;  /* 0x0000003f00067c82 */ /* 0x000fcc0008000000 */
.L_x_24:
[----:B------:R-:W-:Y:S05]  /*32a0*/  @!P1 BRA `(.L_x_25) ;  /* 0x0000000000049947 */ /* 0x000fea0003800000 */
[----:B------:R-:W-:Y:S01]  /*32b0*/  BPT.TRAP 0x1 ;  /* 0x000000040000795c */ /* 0x000fe20000300000 */
.L_x_25:
[----:B------:R-:W-:Y:S02]  /*32c0*/  UISETP.GT.U32.AND UP0, UPT, UR7, 0x1, UPT ;  /* 0x000000010700788c */ /* 0x000fe4000bf04070 */
[----:B------:R-:W-:-:S04]  /*32d0*/  ULEA UR17, UR10, UR12, 0x3 ;  /* 0x0000000c0a117291 */ /* 0x000fc8000f8e183f */
[----:B------:R-:W-:Y:S01]  /*32e0*/  UIADD3 UR17, UR17, 0x30, URZ ;  /* 0x0000003011117890 */ /* 0x000fe2000fffe03f */
[----:B------:R-:W-:-:S03]  /*32f0*/  PLOP3.LUT P0, PT, PT, PT, UP0, 0x80, 0x0 ;  /* 0x000000000000781c */ /* 0x000fc60003f0f008 */
[----:B------:R-:W-:-:S09]  /*3300*/  UPRMT UR17, URZ, 0x654, UR17 ;  /* 0x000006543f117896 */ /* 0x000fd20008000011 */
[----:B------:R-:W-:Y:S01]  /*3310*/  SYNCS.ARRIVE.TRANS64.RED.A1T0 RZ, [UR17], RZ ;  /* 0x000000ffffff79a7 */ /* 0x000fe20008100411 */
[----:B------:R-:W-:Y:S05]  /*3320*/  @P0 BRA `(.L_x_26) ;  /* 0x0000000000040947 */ /* 0x000fea0003800000 */
[----:B------:R-:W-:Y:S01]  /*3330*/  BPT.TRAP 0x1 ;  /* 0x000000040000795c */ /* 0x000fe20000300000 */
.L_x_26:
[----:B------:R-:W-:Y:S02]  /*3340*/  UISETP.GT.AND UP2, UPT, UR24, 0x1, UPT ;  /* 0x000000011800788c */ /* 0x000fe4000bf44270 */
[----:B------:R-:W-:Y:S02]  /*3350*/  UIADD3 UR14, UR14, 0x1, URZ ;  /* 0x000000010e0e7890 */ /* 0x000fe4000fffe03f */
[----:B------:R-:W-:Y:S02]  /*3360*/  UIADD3 UR10, UR10, 0x1, URZ ;  /* 0x000000010a0a7890 */ /* 0x000fe4000fffe03f */
[----:B------:R-:W-:Y:S01]  /*3370*/  PLOP3.LUT P0, PT, PT, PT, UP2, 0x80, 0x0 ;  /* 0x000000000000781c */ /* 0x000fe20003f0f028 */
[----:B------:R-:W-:Y:S02]  /*3380*/  UISETP.NE.AND UP0, UPT, UR14, 0x6, UPT ;  /* 0x000000060e00788c */ /* 0x000fe4000bf05270 */
[----:B------:R-:W-:Y:S02]  /*3390*/  UIADD3 UR18, UR24, -0x1, URZ ;  /* 0xffffffff18127890 */ /* 0x000fe4000fffe03f */
[----:B------:R-:W-:-:S02]  /*33a0*/  USEL UR17, URZ, 0x1, UP0 ;  /* 0x000000013f117887 */ /* 0x000fc40008000000 */
[----:B------:R-:W-:Y:S02]  /*33b0*/  UISETP.NE.AND UP1, UPT, UR10, 0x6, UPT ;  /* 0x000000060a00788c */ /* 0x000fe4000bf25270 */
[----:B------:R-:W-:Y:S02]  /*33c0*/  ULOP3.LUT UR15, UR15, UR17, URZ, 0x3c, !UPT ;  /* 0x000000110f0f7292 */ /* 0x000fe4000f8e3c3f */
[----:B------:R-:W-:Y:S02]  /*33d0*/  USEL UR14, UR14, URZ, UP0 ;  /* 0x0000003f0e0e7287 */ /* 0x000fe40008000000 */
[----:B------:R-:W-:Y:S01]  /*33e0*/  USEL UR10, UR10, URZ, UP1 ;  /* 0x0000003f0a0a7287 */ /* 0x000fe20008800000 */
[----:B------:R-:W-:Y:S01]  /*33f0*/  UMOV UR17, 0x1 ;  /* 0x0000000100117882 */ /* 0x000fe20000000000 */
[----:B------:R-:W-:Y:S01]  /*3400*/  UMOV UR24, UR18 ;  /* 0x0000001200187c82 */ /* 0x000fe20008000000 */
[----:B------:R-:W-:Y:S09]  /*3410*/  @P0 BRA `(.L_x_27) ;  /* 0xfffffff000640947 */ /* 0x000ff2000383ffff */
.L_x_19:
[----:B------:R-:W-:Y:S01]  /*3420*/  UISETP.NE.AND UP0, UPT, UR6, URZ, UPT ;  /* 0x0000003f0600728c */ /* 0x000fe2000bf05270 */
[----:B01----:R-:W0:Y:S03]  /*3430*/  LDC R6, c[0x0][0x28c] ;  /* 0x0000a300ff067b82 */ /* 0x003e260000000800 */
[----:B------:R-:W-:-:S06]  /*3440*/  USEL UR6, URZ, 0x1, !UP0 ;  /* 0x000000013f067887 */ /* 0x000fcc000c000000 */
[----:B------:R-:W-:Y:S02]  /*3450*/  ISETP.NE.AND P0, PT, RZ, UR6, PT ;  /* 0x00000006ff007c0c */ /* 0x000fe4000bf05270 */
[----:B0-----:R-:W-:-:S11]  /*3460*/  ISETP.GE.AND P1, PT, R6, 0x1, PT ;  /* 0x000000010600780c */ /* 0x001fd60003f26270 */
[----:B------:R-:W-:Y:S05]  /*3470*/  @!P0 BRA `(.L_x_28) ;  /* 0x0000000400448947 */ /* 0x000fea0003800000 */
[----:B------:R-:W-:Y:S02]  /*3480*/  WARPGROUP.DEPBAR.LE gsb0, 0x0 ;  /* 0x00008000000079c5 */ /* 0x000fe40000010000 */
[----:B------:R-:W-:Y:S01]  /*3490*/  FADD R167, R88, R167 ;  /* 0x000000a758a77221 */ /* 0x000fe20000000000 */
        /* <DEDUP_REMOVED lines=78> */
[----:B------:R-:W-:-:S07]  /*3980*/  FADD R10, R10, R39 ;  /* 0x000000270a0a7221 */ /* 0x000fce0000000000 */
.L_x_28:
[----:B------:R-:W-:Y:S02]  /*3990*/  WARPGROUP.DEPBAR.LE gsb0, 0x0 ;  /* 0x00008000000079c5 */ /* 0x000fe40000010000 */
[----:B------:R-:W-:Y:S05]  /*39a0*/  @!P1 BRA `(.L_x_29) ;  /* 0x0000000000489947 */ /* 0x000fea0003800000 */
[----:B------:R-:W-:-:S06]  /*39b0*/  UISETP.NE.AND UP0, UPT, UR8, 0x3, UPT ;  /* 0x000000030800788c */ /* 0x000fcc000bf05270 */
[----:B------:R-:W-:-:S13]  /*39c0*/  PLOP3.LUT P0, PT, PT, PT, UP0, 0x80, 0x0 ;  /* 0x000000000000781c */ /* 0x000fda0003f0f008 */
[----:B------:R-:W-:Y:S05]  /*39d0*/  @!P0 BRA `(.L_x_30) ;  /* 0x0000000000048947 */ /* 0x000fea0003800000 */
[----:B------:R-:W-:Y:S01]  /*39e0*/  BPT.TRAP 0x1 ;  /* 0x000000040000795c */ /* 0x000fe20000300000 */
.L_x_30:
[----:B------:R-:W-:-:S04]  /*39f0*/  UISETP.LT.AND UP0, UPT, UR9, 0x1, UPT ;  /* 0x000000010900788c */ /* 0x000fc8000bf01270 */
[----:B------:R-:W-:Y:S02]  /*3a00*/  USEL UR6, UR9, 0x1, UP0 ;  /* 0x0000000109067887 */ /* 0x000fe40008000000 */
[----:B------:R-:W-:Y:S02]  /*3a10*/  UISETP.GT.U32.AND UP0, UPT, UR7, 0x1, UPT ;  /* 0x000000010700788c */ /* 0x000fe4000bf04070 */
[----:B------:R-:W-:-:S04]  /*3a20*/  UIADD3 UR6, UR5, UR9, -UR6 ;  /* 0x0000000905067290 */ /* 0x000fc8000fffe806 */
[----:B------:R-:W-:Y:S01]  /*3a30*/  UIMAD.WIDE.U32 UR10, UR6, -0x55555555, URZ ;  /* 0xaaaaaaab060a78a5 */ /* 0x000fe2000f8e003f */
[----:B------:R-:W-:-:S03]  /*3a40*/  PLOP3.LUT P0, PT, PT, PT, UP0, 0x80, 0x0 ;  /* 0x000000000000781c */ /* 0x000fc60003f0f008 */
[----:B------:R-:W-:-:S04]  /*3a50*/  USHF.R.U32.HI UR10, URZ, 0x2, UR11 ;  /* 0x000000023f0a7899 */ /* 0x000fc8000801160b */
[----:B------:R-:W-:-:S04]  /*3a60*/  UIMAD UR6, UR10, -0x6, UR6 ;  /* 0xfffffffa0a0678a4 */ /* 0x000fc8000f8e0206 */
[----:B------:R-:W-:-:S04]  /*3a70*/  ULEA UR6, UR6, UR12, 0x3 ;  /* 0x0000000c06067291 */ /* 0x000fc8000f8e183f */
[----:B------:R-:W-:-:S04]  /*3a80*/  UIADD3 UR6, UR6, 0x30, URZ ;  /* 0x0000003006067890 */ /* 0x000fc8000fffe03f */
[----:B------:R-:W-:-:S09]  /*3a90*/  UPRMT UR6, URZ, 0x654, UR6 ;  /* 0x000006543f067896 */ /* 0x000fd20008000006 */
[----:B------:R-:W-:Y:S01]  /*3aa0*/  SYNCS.ARRIVE.TRANS64.RED.A1T0 RZ, [UR6], RZ ;  /* 0x000000ffffff79a7 */ /* 0x000fe20008100406 */
[----:B------:R-:W-:Y:S05]  /*3ab0*/  @P0 BRA `(.L_x_29) ;  /* 0x0000000000040947 */ /* 0x000fea0003800000 */
[----:B------:R-:W-:Y:S01]  /*3ac0*/  BPT.TRAP 0x1 ;  /* 0x000000040000795c */ /* 0x000fe20000300000 */
.L_x_29:
[----:B------:R-:W0:Y:S01]  /*3ad0*/  LDC R28, c[0x0][0x288] ;  /* 0x0000a200ff1c7b82 */ /* 0x000e220000000800 */
[--C-:B------:R-:W-:Y:S01]  /*3ae0*/  SHF.R.U32.HI R6, RZ, 0x2, R0.reuse ;  /* 0x00000002ff067819 */ /* 0x100fe20000011600 */
[----:B------:R-:W-:Y:S01]  /*3af0*/  IMAD R31, R4, 0xa0, RZ ;  /* 0x000000a0041f7824 */ /* 0x000fe200078e02ff */
[----:B------:R-:W-:Y:S01]  /*3b00*/  LOP3.LUT R24, R0, 0x60, RZ, 0xc0, !PT ;  /* 0x0000006000187812 */ /* 0x000fe200078ec0ff */
[----:B------:R-:W-:Y:S01]  /*3b10*/  UIADD3 UR12, UR9, UR5, URZ ;  /* 0x00000005090c7290 */ /* 0x000fe2000fffe03f */
[----:B------:R-:W-:Y:S01]  /*3b20*/  SHF.R.U32.HI R25, RZ, 0x7, R0 ;  /* 0x00000007ff197819 */ /* 0x000fe20000011600 */
[----:B------:R-:W-:Y:S01]  /*3b30*/  USHF.R.S32.HI UR13, URZ, 0x1f, UR27 ;  /* 0x0000001f3f0d7899 */ /* 0x000fe2000801141b */
[----:B------:R-:W-:Y:S01]  /*3b40*/  LOP3.LUT R7, R6, 0x7, RZ, 0xc0, !PT ;  /* 0x0000000706077812 */ /* 0x000fe200078ec0ff */
[----:B------:R-:W-:Y:S01]  /*3b50*/  UISETP.GT.U32.AND UP0, UPT, UR12, 0x5, UPT ;  /* 0x000000050c00788c */ /* 0x000fe2000bf04070 */
[----:B------:R-:W-:Y:S01]  /*3b60*/  SHF.R.U32.HI R26, RZ, 0x1, R24 ;  /* 0x00000001ff1a7819 */ /* 0x000fe20000011618 */
[----:B------:R-:W-:Y:S01]  /*3b70*/  ULDC.64 UR10, c[0x0][0x5d0] ;  /* 0x00017400000a7ab9 */ /* 0x000fe20000000a00 */
[----:B------:R-:W-:Y:S01]  /*3b80*/  LOP3.LUT R6, R25, 0x1, RZ, 0xc0, !PT ;  /* 0x0000000119067812 */ /* 0x000fe200078ec0ff */
[----:B------:R-:W-:Y:S01]  /*3b90*/  ULDC UR14, c[0x0][0x284] ;  /* 0x0000a100000e7ab9 */ /* 0x000fe20000000800 */
[----:B------:R-:W-:Y:S01]  /*3ba0*/  IADD3 R25, RZ, -R26, -R7 ;  /* 0x8000001aff197210 */ /* 0x000fe20007ffe807 */
[----:B------:R-:W-:-:S02]  /*3bb0*/  UIMAD UR5, UR13, UR10, URZ ;  /* 0x0000000a0d0572a4 */ /* 0x000fc4000f8e023f */
[----:B------:R-:W-:Y:S01]  /*3bc0*/  IMAD.U32 R33, RZ, RZ, UR10 ;  /* 0x0000000aff217e24 */ /* 0x000fe2000f8e00ff */
[----:B------:R-:W-:Y:S01]  /*3bd0*/  UISETP.LT.U32.AND UP0, UPT, UR9, 0x6, UP0 ;  /* 0x000000060900788c */ /* 0x000fe20008701070 */
[C---:B------:R-:W-:Y:S01]  /*3be0*/  IMAD.SHL.U32 R24, R6.reuse, 0x40, RZ ;  /* 0x0000004006187824 */ /* 0x040fe200078e00ff */
[----:B------:R-:W-:Y:S01]  /*3bf0*/  UISETP.GE.U32.AND UP1, UPT, UR9, 0x6, UPT ;  /* 0x000000060900788c */ /* 0x000fe2000bf26070 */
[----:B------:R-:W-:Y:S01]  /*3c00*/  IMAD R27, R6, -0x40, R25 ;  /* 0xffffffc0061b7824 */ /* 0x000fe200078e0219 */
[----:B------:R-:W-:Y:S01]  /*3c10*/  LOP3.LUT R6, R0, 0x3, RZ, 0xc0, !PT ;  /* 0x0000000300067812 */ /* 0x000fe200078ec0ff */
[----:B------:R-:W-:Y:S01]  /*3c20*/  UIMAD UR6, UR27, UR11, UR5 ;  /* 0x0000000b1b0672a4 */ /* 0x000fe2000f8e0205 */
[----:B------:R-:W-:Y:S01]  /*3c30*/  LOP3.LUT R7, R24, 0x40, R7, 0xe2, !PT ;  /* 0x0000004018077812 */ /* 0x000fe200078ee207 */
[----:B------:R-:W-:Y:S01]  /*3c40*/  IMAD.SHL.U32 R24, R0, 0x2, RZ ;  /* 0x0000000200187824 */ /* 0x000fe200078e00ff */
[----:B0-----:R-:W-:Y:S01]  /*3c50*/  ISETP.GE.AND P0, PT, R31, R28, PT ;  /* 0x0000001c1f00720c */ /* 0x001fe20003f06270 */
[----:B------:R-:W-:Y:S01]  /*3c60*/  IMAD R30, R6, -0x2, R28 ;  /* 0xfffffffe061e7824 */ /* 0x000fe200078e021c */
[----:B------:R-:W-:Y:S01]  /*3c70*/  UIMAD.WIDE.U32 UR10, UR12, -0x55555555, URZ ;  /* 0xaaaaaaab0c0a78a5 */ /* 0x000fe2000f8e003f */
[----:B------:R-:W-:Y:S01]  /*3c80*/  IMAD.SHL.U32 R6, R5, 0x80, RZ ;  /* 0x0000008005067824 */ /* 0x000fe200078e00ff */
[----:B------:R-:W-:Y:S01]  /*3c90*/  LOP3.LUT R24, R31, 0x6, R24, 0xf8, !PT ;  /* 0x000000061f187812 */ /* 0x000fe200078ef818 */
[----:B------:R-:W-:Y:S01]  /*3ca0*/  USEL UR5, URZ, 0x1, !UP0 ;  /* 0x000000013f057887 */ /* 0x000fe2000c000000 */
[----:B------:R-:W-:Y:S01]  /*3cb0*/  IMAD.WIDE R28, R5, 0x80, RZ ;  /* 0x00000080051c7825 */ /* 0x000fe200078e02ff */
[----:B------:R-:W-:Y:S01]  /*3cc0*/  USHF.R.U32.HI UR10, URZ, 0x2, UR11 ;  /* 0x000000023f0a7899 */ /* 0x000fe2000801160b */
[C---:B------:R-:W-:Y:S01]  /*3cd0*/  ISETP.GE.OR P0, PT, R6.reuse, UR14, P0 ;  /* 0x0000000e06007c0c */ /* 0x040fe20008706670 */
[----:B------:R-:W-:Y:S01]  /*3ce0*/  ULOP3.LUT UR4, UR4, UR5, URZ, 0x3c, !UPT ;  /* 0x0000000504047292 */ /* 0x000fe2000f8e3c3f */
[----:B------:R-:W-:Y:S01]  /*3cf0*/  SHF.R.S32.HI R25, RZ, 0x1f, R24 ;  /* 0x0000001fff197819 */ /* 0x000fe20000011418 */
[----:B------:R-:W-:Y:S01]  /*3d00*/  UIMAD UR5, UR10, -0x6, UR12 ;  /* 0xfffffffa0a0578a4 */ /* 0x000fe2000f8e020c */
[----:B------:R-:W-:Y:S01]  /*3d10*/  IADD3 R27, -R6, UR14, R27 ;  /* 0x0000000e061b7c10 */ /* 0x000fe2000fffe11b */
[----:B------:R-:W-:Y:S01]  /*3d20*/  @UP1 ULOP3.LUT UR4, UR4, 0x1, UR10, 0x78, !UPT ;  /* 0x0000000104041892 */ /* 0x000fe2000f8e780a */
[----:B------:R-:W-:Y:S01]  /*3d30*/  LOP3.LUT R35, R28, R7, R26, 0xfe, !PT ;  /* 0x000000071c237212 */ /* 0x000fe200078efe1a */
[----:B------:R-:W-:-:S04]  /*3d40*/  IMAD.WIDE.U32 R4, R33, UR27, R24 ;  /* 0x0000001b21047c25 */ /* 0x000fc8000f8e0018 */
[----:B------:R-:W-:Y:S02]  /*3d50*/  VIADD R5, R5, UR6 ;  /* 0x0000000605057c36 */ /* 0x000fe40008000000 */
[----:B------:R-:W-:Y:S02]  /*3d60*/  IMAD.IADD R30, R30, 0x1, -R31 ;  /* 0x000000011e1e7824 */ /* 0x000fe400078e0a1f */
[----:B------:R-:W-:Y:S01]  /*3d70*/  IMAD.MOV.U32 R26, RZ, RZ, -0x1 ;  /* 0xffffffffff1a7424 */ /* 0x000fe200078e00ff */
[----:B------:R-:W-:Y:S06]  /*3d80*/  @P0 BRA `(.L_x_31) ;  /* 0x0000005c00180947 */ /* 0x000fec0003800000 */
[----:B------:R-:W0:Y:S01]  /*3d90*/  LDC.64 R32, c[0x0][0x5c8] ;  /* 0x00017200ff207b82 */ /* 0x000e220000000a00 */
[----:B------:R-:W-:Y:S01]  /*3da0*/  ULDC.64 UR10, c[0x0][0x5c0] ;  /* 0x00017000000a7ab9 */ /* 0x000fe20000000a00 */
[----:B------:R-:W-:Y:S01]  /*3db0*/  BSSY B0, `(.L_x_31) ;  /* 0x00005c3000007945 */ /* 0x000fe20003800000 */
[-C--:B0-----:R-:W-:Y:S02]  /*3dc0*/  IMAD R6, R29, R32.reuse, RZ ;  /* 0x000000201d067224 */ /* 0x081fe400078e02ff */
[----:B------:R-:W-:-:S04]  /*3dd0*/  IMAD.WIDE.U32 R4, R35, R32, R4 ;  /* 0x0000002023047225 */ /* 0x000fc800078e0004 */
[----:B------:R-:W-:Y:S01]  /*3de0*/  IMAD R31, R35, R33, R6 ;  /* 0x00000021231f7224 */ /* 0x000fe200078e0206 */
[----:B------:R-:W-:Y:S02]  /*3df0*/  LEA R7, P0, R32, R4, 0x3 ;  /* 0x0000000420077211 */ /* 0x000fe400078018ff */
[----:B------:R-:W-:Y:S01]  /*3e00*/  IADD3 R6, P1, R4, UR10, RZ ;  /* 0x0000000a04067c10 */ /* 0x000fe2000ff3e0ff */
[----:B------:R-:W-:Y:S01]  /*3e10*/  IMAD.IADD R31, R5, 0x1, R31 ;  /* 0x00000001051f7824 */ /* 0x000fe200078e021f */
[----:B------:R-:W-:-:S04]  /*3e20*/  IADD3 R4, P2, R7, UR10, RZ ;  /* 0x0000000a07047c10 */ /* 0x000fc8000ff5e0ff */
[----:B------:R-:W-:Y:S02]  /*3e30*/  LEA.HI.X R5, R32, R31, R33, 0x3, P0 ;  /* 0x0000001f20057211 */ /* 0x000fe400000f1c21 */
[----:B------:R-:W-:Y:S02]  /*3e40*/  FSETP.NEU.AND P0, PT, RZ, UR25, PT ;  /* 0x00000019ff007c0b */ /* 0x000fe4000bf0d000 */
[----:B------:R-:W-:Y:S02]  /*3e50*/  IADD3.X R7, R31, UR11, RZ, P1, !PT ;  /* 0x0000000b1f077c10 */ /* 0x000fe40008ffe4ff */
[----:B------:R-:W-:-:S09]  /*3e60*/  IADD3.X R5, R5, UR11, RZ, P2, !PT ;  /* 0x0000000b05057c10 */ /* 0x000fd200097fe4ff */
[----:B------:R-:W-:Y:S05]  /*3e70*/  @!P0 BRA `(.L_x_32) ;  /* 0x0000004400388947 */ /* 0x000fea0003800000 */
[----:B------:R-:W-:Y:S01]  /*3e80*/  ULDC.64 UR10, c[0x0][0x5b8] ;  /* 0x00016e00000a7ab9 */ /* 0x000fe20000000a00 */
[----:B------:R-:W-:Y:S01]  /*3e90*/  ISETP.GE.AND P0, PT, R30, 0x1, PT ;  /* 0x000000011e00780c */ /* 0x000fe20003f06270 */
[----:B------:R-:W-:Y:S02]  /*3ea0*/  UIMAD UR6, UR13, UR10, URZ ;  /* 0x0000000a0d0672a4 */ /* 0x000fe4000f8e023f */
[----:B------:R-:W-:Y:S01]  /*3eb0*/  IMAD.U32 R33, RZ, RZ, UR10 ;  /* 0x0000000aff217e24 */ /* 0x000fe2000f8e00ff */
[----:B------:R-:W-:Y:S01]  /*3ec0*/  BSSY B1, `(.L_x_33) ;  /* 0x000000f000017945 */ /* 0x000fe20003800000 */
[----:B------:R-:W-:Y:S01]  /*3ed0*/  ISETP.LT.OR P4, PT, R27, 0x1, !P0 ;  /* 0x000000011b00780c */ /* 0x000fe20004781670 */
[----:B------:R-:W-:Y:S02]  /*3ee0*/  UIMAD UR6, UR27, UR11, UR6 ;  /* 0x0000000b1b0672a4 */ /* 0x000fe4000f8e0206 */
[----:B------:R-:W-:Y:S01]  /*3ef0*/  IMAD.WIDE.U32 R32, R33, UR27, R24 ;  /* 0x0000001b21207c25 */ /* 0x000fe2000f8e0018 */
[----:B------:R-:W-:Y:S01]  /*3f00*/  ULDC.64 UR12, c[0x0][0x5a8] ;  /* 0x00016a00000c7ab9 */ /* 0x000fe20000000a00 */
[----:B------:R-:W-:-:S02]  /*3f10*/  ULDC.64 UR10, c[0x0][0x5b0] ;  /* 0x00016c00000a7ab9 */ /* 0x000fc40000000a00 */
[----:B------:R-:W-:Y:S02]  /*3f20*/  IMAD R31, R29, UR10, RZ ;  /* 0x0000000a1d1f7c24 */ /* 0x000fe4000f8e02ff */
[----:B------:R-:W-:Y:S02]  /*3f30*/  VIADD R33, R33, UR6 ;  /* 0x0000000621217c36 */ /* 0x000fe40008000000 */
[C---:B------:R-:W-:Y:S02]  /*3f40*/  IMAD R31, R35.reuse, UR11, R31 ;  /* 0x0000000b231f7c24 */ /* 0x040fe4000f8e021f */
[----:B------:R-:W-:-:S03]  /*3f50*/  IMAD.WIDE.U32 R24, R35, UR10, R32 ;  /* 0x0000000a23187c25 */ /* 0x000fc6000f8e0020 */
[----:B------:R-:W-:-:S04]  /*3f60*/  IADD3 R24, P1, R24, UR12, RZ ;  /* 0x0000000c18187c10 */ /* 0x000fc8000ff3e0ff */
[--C-:B------:R-:W-:Y:S02]  /*3f70*/  IADD3.X R25, R25, UR13, R31.reuse, P1, !PT ;  /* 0x0000000d19197c10 */ /* 0x100fe40008ffe41f */
[----:B------:R-:W-:Y:S01]  /*3f80*/  PRMT R31, RZ, 0x7610, R31 ;  /* 0x00007610ff1f7816 */ /* 0x000fe2000000001f */
[----:B------:R-:W-:Y:S06]  /*3f90*/  @P4 BRA `(.L_x_34) ;  /* 0x0000000000044947 */ /* 0x000fec0003800000 */
[----:B------:R0:W5:Y:S02]  /*3fa0*/  LDG.E.U8 R31, desc[UR30][R24.64] ;  /* 0x0000001e181f7981 */ /* 0x000164000c1e1100 */
.L_x_34:
[----:B------:R-:W-:Y:S05]  /*3fb0*/  BSYNC B1 ;  /* 0x0000000000017941 */ /* 0x000fea0003800000 */
.L_x_33:
[----:B-----5:R-:W-:Y:S01]  /*3fc0*/  LOP3.LUT R31, R31, 0xff, RZ, 0xc0, !PT ;  /* 0x000000ff1f1f7812 */ /* 0x020fe200078ec0ff */
[----:B------:R-:W-:Y:S01]  /*3fd0*/  BSSY B1, `(.L_x_35) ;  /* 0x000000c000017945 */ /* 0x000fe20003800000 */
[----:B------:R-:W-:Y:S02]  /*3fe0*/  ISETP.GE.AND P1, PT, R30, 0x2, PT ;  /* 0x000000021e00780c */ /* 0x000fe40003f26270 */
[----:B------:R-:W-:Y:S02]  /*3ff0*/  F2FP.F16.E4M3.UNPACK_B R31, R31 ;  /* 0x0000001fff1f723e */ /* 0x000fe400020006ff */
[----:B------:R-:W-:-:S03]  /*4000*/  ISETP.LT.OR P2, PT, R27, 0x1, !P1 ;  /* 0x000000011b00780c */ /* 0x000fc60004f41670 */
[----:B------:R-:W-:-:S05]  /*4010*/  HADD2.F32 R31, -RZ, R31.H0_H0 ;  /* 0x2000001fff1f7230 */ /* 0x000fca0000004100 */
[----:B------:R-:W-:Y:S01]  /*4020*/  FMUL R34, R31, UR25 ;  /* 0x000000191f227c20 */ /* 0x000fe20008400000 */
[----:B------:R-:W-:-:S03]  /*4030*/  PRMT R31, RZ, 0x7610, R31 ;  /* 0x00007610ff1f7816 */ /* 0x000fc6000000001f */
[----:B------:R-:W-:-:S05]  /*4040*/  FFMA R34, R167, UR26, R34 ;  /* 0x0000001aa7227c23 */ /* 0x000fca0008000022 */
[----:B------:R-:W-:-:S05]  /*4050*/  F2FP.SATFINITE.E4M3.F32.PACK_AB_MERGE_C R37, RZ, R34, RZ ;  /* 0x00000022ff25723e */ /* 0x000fca00048070ff */
[----:B------:R1:W-:Y:S01]  /*4060*/  @!P4 STG.E.U8 desc[UR30][R6.64], R37 ;  /* 0x000000250600c986 */ /* 0x0003e2000c10111e */
[----:B------:R-:W-:Y:S05]  /*4070*/  @P2 BRA `(.L_x_36) ;  /* 0x0000000000042947 */ /* 0x000fea0003800000 */
[----:B------:R2:W5:Y:S02]  /*4080*/  LDG.E.U8 R31, desc[UR30][R24.64+0x1] ;  /* 0x0000011e181f7981 */ /* 0x000564000c1e1100 */
.L_x_36:
[----:B------:R-:W-:Y:S05]  /*4090*/  BSYNC B1 ;  /* 0x0000000000017941 */ /* 0x000fea0003800000 */
.L_x_35:
[----:B-----5:R-:W-:Y:S01]  /*40a0*/  LOP3.LUT R31, R31, 0xff, RZ, 0xc0, !PT ;  /* 0x000000ff1f1f7812 */ /* 0x020fe200078ec0ff */
[----:B------:R-:W-:Y:S01]  /*40b0*/  BSSY B1, `(.L_x_37) ;  /* 0x0000012000017945 */ /* 0x000fe20003800000 */
[----:B------:R-:W-:Y:S02]  /*40c0*/  IADD3 R35, P4, R35, 0x8, RZ ;  /* 0x0000000823237810 */ /* 0x000fe40007f9e0ff */
[----:B------:R-:W-:Y:S02]  /*40d0*/  F2FP.F16.E4M3.UNPACK_B R31, R31 ;  /* 0x0000001fff1f723e */ /* 0x000fe400020006ff */
[----:B------:R-:W-:Y:S01]  /*40e0*/  ISETP.LT.OR P0, PT, R27, 0x9, !P0 ;  /* 0x000000091b00780c */ /* 0x000fe20004701670 */
[----:B------:R-:W-:Y:S02]  /*40f0*/  IMAD.X R28, RZ, RZ, R29, P4 ;  /* 0x000000ffff1c7224 */ /* 0x000fe400020e061d */
[----:B------:R-:W-:Y:S02]  /*4100*/  HADD2.F32 R31, -RZ, R31.H0_H0 ;  /* 0x2000001fff1f7230 */ /* 0x000fe40000004100 */
[----:B------:R-:W-:-:S02]  /*4110*/  IMAD R28, R28, UR10, RZ ;  /* 0x0000000a1c1c7c24 */ /* 0x000fc4000f8e02ff */
[----:B------:R-:W-:-:S04]  /*4120*/  IMAD.WIDE.U32 R32, R35, UR10, R32 ;  /* 0x0000000a23207c25 */ /* 0x000fc8000f8e0020 */
[----:B------:R-:W-:Y:S01]  /*4130*/  FMUL R31, R31, UR25 ;  /* 0x000000191f1f7c20 */ /* 0x000fe20008400000 */
[----:B------:R-:W-:-:S03]  /*4140*/  IMAD R35, R35, UR11, R28 ;  /* 0x0000000b23237c24 */ /* 0x000fc6000f8e021c */
[----:B------:R-:W-:Y:S01]  /*4150*/  FFMA R31, R166, UR26, R31 ;  /* 0x0000001aa61f7c23 */ /* 0x000fe2000800001f */
[----:B------:R-:W-:-:S04]  /*4160*/  IADD3 R28, P4, R32, UR12, RZ ;  /* 0x0000000c201c7c10 */ /* 0x000fc8000ff9e0ff */
[----:B-1----:R-:W-:Y:S02]  /*4170*/  F2FP.SATFINITE.E4M3.F32.PACK_AB_MERGE_C R37, RZ, R31, RZ ;  /* 0x0000001fff25723e */ /* 0x002fe400048070ff */
[----:B------:R-:W-:Y:S02]  /*4180*/  IADD3.X R29, R33, UR13, R35, P4, !PT ;  /* 0x0000000d211d7c10 */ /* 0x000fe4000a7fe423 */
[----:B------:R-:W-:Y:S01]  /*4190*/  PRMT R31, RZ, 0x7610, R31 ;  /* 0x00007610ff1f7816 */ /* 0x000fe2000000001f */
[----:B------:R1:W-:Y:S01]  /*41a0*/  @!P2 STG.E.U8 desc[UR30][R6.64+0x1], R37 ;  /* 0x000001250600a986 */ /* 0x0003e2000c10111e */
[----:B------:R-:W-:Y:S05]  /*41b0*/  @P0 BRA `(.L_x_38) ;  /* 0x0000000000040947 */ /* 0x000fea0003800000 */
[----:B------:R3:W5:Y:S02]  /*41c0*/  LDG.E.U8 R31, desc[UR30][R28.64] ;  /* 0x0000001e1c1f7981 */ /* 0x000764000c1e1100 */
.L_x_38:
[----:B------:R-:W-:Y:S05]  /*41d0*/  BSYNC B1 ;  /* 0x0000000000017941 */ /* 0x000fea0003800000 */
.L_x_37:
[----:B-----5:R-:W-:Y:S01]  /*41e0*/  LOP3.LUT R31, R31, 0xff, RZ, 0xc0, !PT ;  /* 0x000000ff1f1f7812 */ /* 0x020fe200078ec0ff */
[----:B------:R-:W-:Y:S01]  /*41f0*/  BSSY B1, `(.L_x_39) ;  /* 0x000000b000017945 */ /* 0x000fe20003800000 */
[----:B------:R-:W-:Y:S02]  /*4200*/  ISETP.LT.OR P1, PT, R27, 0x9, !P1 ;  /* 0x000000091b00780c */ /* 0x000fe40004f21670 */
[----:B------:R-:W-:-:S05]  /*4210*/  F2FP.F16.E4M3.UNPACK_B R31, R31 ;  /* 0x0000001fff1f723e */ /* 0x000fca00020006ff */
        /* <DEDUP_REMOVED lines=8> */
.L_x_40:
[----:B------:R-:W-:Y:S05]  /*42a0*/  BSYNC B1 ;  /* 0x0000000000017941 */ /* 0x000fea0003800000 */
.L_x_39:
[----:B-----5:R-:W-:Y:S01]  /*42b0*/  LOP3.LUT R31, R31, 0xff, RZ, 0xc0, !PT ;  /* 0x000000ff1f1f7812 */ /* 0x020fe200078ec0ff */
[----:B------:R-:W-:Y:S01]  /*42c0*/  BSSY B1, `(.L_x_41) ;  /* 0x000000c000017945 */ /* 0x000fe20003800000 */
[----:B------:R-:W-:Y:S02]  /*42d0*/  ISETP.GE.AND P0, PT, R30, 0x9, PT ;  /* 0x000000091e00780c */ /* 0x000fe40003f06270 */
[----:B------:R-:W-:Y:S02]  /*42e0*/  F2FP.F16.E4M3.UNPACK_B R31, R31 ;  /* 0x0000001fff1f723e */ /* 0x000fe400020006ff */
[----:B------:R-:W-:-:S03]  /*42f0*/  ISETP.LT.OR P2, PT, R27, 0x1, !P0 ;  /* 0x000000011b00780c */ /* 0x000fc60004741670 */
[----:B------:R-:W-:-:S05]  /*4300*/  HADD2.F32 R31, -RZ, R31.H0_H0 ;  /* 0x2000001fff1f7230 */ /* 0x000fca0000004100 */
[----:B------:R-:W-:-:S04]  /*4310*/  FMUL R31, R31, UR25 ;  /* 0x000000191f1f7c20 */ /* 0x000fc80008400000 */
[----:B------:R-:W-:-:S05]  /*4320*/  FFMA R31, R164, UR26, R31 ;  /* 0x0000001aa41f7c23 */ /* 0x000fca000800001f */
[----:B----4-:R-:W-:Y:S02]  /*4330*/  F2FP.SATFINITE.E4M3.F32.PACK_AB_MERGE_C R33, RZ, R31, RZ ;  /* 0x0000001fff21723e */ /* 0x010fe400048070ff */
[----:B------:R-:W-:-:S03]  /*4340*/  PRMT R31, RZ, 0x7610, R31 ;  /* 0x00007610ff1f7816 */ /* 0x000fc6000000001f */
[----:B------:R4:W-:Y:S01]  /*4350*/  @!P1 STG.E.U8 desc[UR30][R4.64+0x1], R33 ;  /* 0x0000012104009986 */ /* 0x0009e2000c10111e */
[----:B------:R-:W-:Y:S05]  /*4360*/  @P2 BRA `(.L_x_42) ;  /* 0x0000000000042947 */ /* 0x000fea0003800000 */
[----:B------:R0:W5:Y:S02]  /*4370*/  LDG.E.U8 R31, desc[UR30][R24.64+0x8] ;  /* 0x0000081e181f7981 */ /* 0x000164000c1e1100 */
.L_x_42:
[----:B------:R-:W-:Y:S05]  /*4380*/  BSYNC B1 ;  /* 0x0000000000017941 */ /* 0x000fea0003800000 */
.L_x_41:
        /* <DEDUP_REMOVED lines=9> */
[----:B----4-:R-:W-:-:S05]  /*4420*/  F2FP.SATFINITE.E4M3.F32.PACK_AB_MERGE_C R33, RZ, R32, RZ ;  /* 0x00000020ff21723e */ /* 0x010fca00048070ff */
[----:B------:R4:W-:Y:S01]  /*4430*/  @!P2 STG.E.U8 desc[UR30][R6.64+0x8], R33 ;  /* 0x000008210600a986 */ /* 0x0009e2000c10111e */
[----:B------:R-:W-:Y:S05]  /*4440*/  @P4 BRA `(.L_x_44) ;  /* 0x0000000000044947 */ /* 0x000fea0003800000 */
[----:B------:R0:W5:Y:S02]  /*4450*/  LDG.E.U8 R31, desc[UR30][R24.64+0x9] ;  /* 0x0000091e181f7981 */ /* 0x000164000c1e1100 */
.L_x_44:
[----:B------:R-:W-:Y:S05]  /*4460*/  BSYNC B1 ;  /* 0x0000000000017941 */ /* 0x000fea0003800000 */
.L_x_43:
[----:B-----5:R-:W-:Y:S01]  /*4470*/  LOP3.LUT R31, R31, 0xff, RZ, 0xc0, !PT ;  /* 0x000000ff1f1f7812 */ /* 0x020fe200078ec0ff */
[----:B------:R-:W-:Y:S01]  /*4480*/  BSSY B1, `(.L_x_45) ;  /* 0x000000b000017945 */ /* 0x000fe20003800000 */
[----:B------:R-:W-:Y:S02]  /*4490*/  ISETP.LT.OR P0, PT, R27, 0x9, !P0 ;  /* 0x000000091b00780c */ /* 0x000fe40004701670 */
[----:B------:R-:W-:-:S05]  /*44a0*/  F2FP.F16.E4M3.UNPACK_B R31, R31 ;  /* 0x0000001fff1f723e */ /* 0x000fca00020006ff */
        /* <DEDUP_REMOVED lines=8> */
.L_x_46:
[----:B------:R-:W-:Y:S05]  /*4530*/  BSYNC B1 ;  /* 0x0000000000017941 */ /* 0x000fea0003800000 */
.L_x_45:
        /* <DEDUP_REMOVED lines=12> */
.L_x_48:
[----:B------:R-:W-:Y:S05]  /*4600*/  BSYNC B1 ;  /* 0x0000000000017941 */ /* 0x000fea0003800000 */
.L_x_47:
        /* <DEDUP_REMOVED lines=13> */
.L_x_50:
[----:B------:R-:W-:Y:S05]  /*46e0*/  BSYNC B1 ;  /* 0x0000000000017941 */ /* 0x000fea0003800000 */
.L_x_49:
        /* <DEDUP_REMOVED lines=13> */
.L_x_52:
[----:B------:R-:W-:Y:S05]  /*47c0*/  BSYNC B1 ;  /* 0x0000000000017941 */ /* 0x000fea0003800000 */
.L_x_51:
        /* <DEDUP_REMOVED lines=12> */
.L_x_54:
[----:B------:R-:W-:Y:S05]  /*4890*/  BSYNC B1 ;  /* 0x0000000000017941 */ /* 0x000fea0003800000 */
.L_x_53:
        /* <DEDUP_REMOVED lines=12> */
.L_x_56:
[----:B------:R-:W-:Y:S05]  /*4960*/  BSYNC B1 ;  /* 0x0000000000017941 */ /* 0x000fea0003800000 */
.L_x_55:
        /* <DEDUP_REMOVED lines=13> */
.L_x_58:
[----:B------:R-:W-:Y:S05]  /*4a40*/  BSYNC B1 ;  /* 0x0000000000017941 */ /* 0x000fea0003800000 */
.L_x_57:
        /* <DEDUP_REMOVED lines=13> */
.L_x_60:
[----:B------:R-:W-:Y:S05]  /*4b20*/  BSYNC B1 ;  /* 0x0000000000017941 */ /* 0x000fea0003800000 */
.L_x_59:
        /* <DEDUP_REMOVED lines=12> */
.L_x_62:
[----:B------:R-:W-:Y:S05]  /*4bf0*/  BSYNC B1 ;  /* 0x0000000000017941 */ /* 0x000fea0003800000 */
.L_x_61:
        /* <DEDUP_REMOVED lines=12> */
.L_x_64:
[----:B------:R-:W-:Y:S05]  /*4cc0*/  BSYNC B1 ;  /* 0x0000000000017941 */ /* 0x000fea0003800000 */
.L_x_63:
        /* <DEDUP_REMOVED lines=13> */
.L_x_66:
[----:B------:R-:W-:Y:S05]  /*4da0*/  BSYNC B1 ;  /* 0x0000000000017941 */ /* 0x000fea0003800000 */
.L_x_65:
        /* <DEDUP_REMOVED lines=13> */
.L_x_68:
[----:B------:R-:W-:Y:S05]  /*4e80*/  BSYNC B1 ;  /* 0x0000000000017941 */ /* 0x000fea0003800000 */
.L_x_67:
        /* <DEDUP_REMOVED lines=12> */
.L_x_70:
[----:B------:R-:W-:Y:S05]  /*4f50*/  BSYNC B1 ;  /* 0x0000000000017941 */ /* 0x000fea0003800000 */
.L_x_69:
        /* <DEDUP_REMOVED lines=12> */
.L_x_72:
[----:B------:R-:W-:Y:S05]  /*5020*/  BSYNC B1 ;  /* 0x0000000000017941 */ /* 0x000fea0003800000 */
.L_x_71:
        /* <DEDUP_REMOVED lines=13> */
.L_x_74:
[----:B------:R-:W-:Y:S05]  /*5100*/  BSYNC B1 ;  /* 0x0000000000017941 */ /* 0x000fea0003800000 */
.L_x_73:
        /* <DEDUP_REMOVED lines=13> */
.L_x_76:
[----:B------:R-:W-:Y:S05]  /*51e0*/  BSYNC B1 ;  /* 0x0000000000017941 */ /* 0x000fea0003800000 */
.L_x_75:
        /* <DEDUP_REMOVED lines=12> */
.L_x_78:
[----:B------:R-:W-:Y:S05]  /*52b0*/  BSYNC B1 ;  /* 0x0000000000017941 */ /* 0x000fea0003800000 */
.L_x_77:
        /* <DEDUP_REMOVED lines=12> */
.L_x_80:
[----:B------:R-:W-:Y:S05]  /*5380*/  BSYNC B1 ;  /* 0x0000000000017941 */ /* 0x000fea0003800000 */
.L_x_79:
        /* <DEDUP_REMOVED lines=13> */
.L_x_82:
[----:B------:R-:W-:Y:S05]  /*5460*/  BSYNC B1 ;  /* 0x0000000000017941 */ /* 0x000fea0003800000 */
.L_x_81:
        /* <DEDUP_REMOVED lines=13> */
.L_x_84:
[----:B------:R-:W-:Y:S05]  /*5540*/  BSYNC B1 ;  /* 0x0000000000017941 */ /* 0x000fea0003800000 */
.L_x_83:
        /* <DEDUP_REMOVED lines=12> */
.L_x_86:
[----:B------:R-:W-:Y:S05]  /*5610*/  BSYNC B1 ;  /* 0x0000000000017941 */ /* 0x000fea0003800000 */
.L_x_85:
        /* <DEDUP_REMOVED lines=12> */
.L_x_88:
[----:B------:R-:W-:Y:S05]  /*56e0*/  BSYNC B1 ;  /* 0x0000000000017941 */ /* 0x000fea0003800000 */
.L_x_87:
        /* <DEDUP_REMOVED lines=13> */
.L_x_90:
[----:B------:R-:W-:Y:S05]  /*57c0*/  BSYNC B1 ;  /* 0x0000000000017941 */ /* 0x000fea0003800000 */
.L_x_89:
        /* <DEDUP_REMOVED lines=13> */
.L_x_92:
[----:B------:R-:W-:Y:S05]  /*58a0*/  BSYNC B1 ;  /* 0x0000000000017941 */ /* 0x000fea0003800000 */
.L_x_91:
        /* <DEDUP_REMOVED lines=12> */
.L_x_94:
[----:B------:R-:W-:Y:S05]  /*5970*/  BSYNC B1 ;  /* 0x0000000000017941 */ /* 0x000fea0003800000 */
.L_x_93:
        /* <DEDUP_REMOVED lines=12> */
.L_x_96:
[----:B------:R-:W-:Y:S05]  /*5a40*/  BSYNC B1 ;  /* 0x0000000000017941 */ /* 0x000fea0003800000 */
.L_x_95:
        /* <DEDUP_REMOVED lines=13> */
.L_x_98:
[----:B------:R-:W-:Y:S05]  /*5b20*/  BSYNC B1 ;  /* 0x0000000000017941 */ /* 0x000fea0003800000 */
.L_x_97:
        /* <DEDUP_REMOVED lines=13> */
.L_x_100:
[----:B------:R-:W-:Y:S05]  /*5c00*/  BSYNC B1 ;  /* 0x0000000000017941 */ /* 0x000fea0003800000 */
.L_x_99:
        /* <DEDUP_REMOVED lines=12> */
.L_x_102:
[----:B------:R-:W-:Y:S05]  /*5cd0*/  BSYNC B1 ;  /* 0x0000000000017941 */ /* 0x000fea0003800000 */
.L_x_101:
        /* <DEDUP_REMOVED lines=12> */
.L_x_104:
[----:B------:R-:W-:Y:S05]  /*5da0*/  BSYNC B1 ;  /* 0x0000000000017941 */ /* 0x000fea0003800000 */
.L_x_103:
        /* <DEDUP_REMOVED lines=13> */
.L_x_106:
[----:B------:R-:W-:Y:S05]  /*5e80*/  BSYNC B1 ;  /* 0x0000000000017941 */ /* 0x000fea0003800000 */
.L_x_105:
        /* <DEDUP_REMOVED lines=13> */
.L_x_108:
[----:B------:R-:W-:Y:S05]  /*5f60*/  BSYNC B1 ;  /* 0x0000000000017941 */ /* 0x000fea0003800000 */
.L_x_107:
        /* <DEDUP_REMOVED lines=12> */
.L_x_110:
[----:B------:R-:W-:Y:S05]  /*6030*/  BSYNC B1 ;  /* 0x0000000000017941 */ /* 0x000fea0003800000 */
.L_x_109:
        /* <DEDUP_REMOVED lines=12> */
.L_x_112:
[----:B------:R-:W-:Y:S05]  /*6100*/  BSYNC B1 ;  /* 0x0000000000017941 */ /* 0x000fea0003800000 */
.L_x_111:
        /* <DEDUP_REMOVED lines=13> */
.L_x_114:
[----:B------:R-:W-:Y:S05]  /*61e0*/  BSYNC B1 ;  /* 0x0000000000017941 */ /* 0x000fea0003800000 */
.L_x_113:
        /* <DEDUP_REMOVED lines=13> */
.L_x_116:
[----:B------:R-:W-:Y:S05]  /*62c0*/  BSYNC B1 ;  /* 0x0000000000017941 */ /* 0x000fea0003800000 */
.L_x_115:
        /* <DEDUP_REMOVED lines=12> */
.L_x_118:
[----:B------:R-:W-:Y:S05]  /*6390*/  BSYNC B1 ;  /* 0x0000000000017941 */ /* 0x000fea0003800000 */
.L_x_117:
        /* <DEDUP_REMOVED lines=12> */
.L_x_120:
[----:B------:R-:W-:Y:S05]  /*6460*/  BSYNC B1 ;  /* 0x0000000000017941 */ /* 0x000fea0003800000 */
.L_x_119:
        /* <DEDUP_REMOVED lines=13> */
.L_x_122:
[----:B------:R-:W-:Y:S05]  /*6540*/  BSYNC B1 ;  /* 0x0000000000017941 */ /* 0x000fea0003800000 */
.L_x_121:
        /* <DEDUP_REMOVED lines=13> */
.L_x_124:
[----:B------:R-:W-:Y:S05]  /*6620*/  BSYNC B1 ;  /* 0x0000000000017941 */ /* 0x000fea0003800000 */
.L_x_123:
        /* <DEDUP_REMOVED lines=12> */
.L_x_126:
[----:B------:R-:W-:Y:S05]  /*66f0*/  BSYNC B1 ;  /* 0x0000000000017941 */ /* 0x000fea0003800000 */
.L_x_125:
        /* <DEDUP_REMOVED lines=12> */
.L_x_128:
[----:B------:R-:W-:Y:S05]  /*67c0*/  BSYNC B1 ;  /* 0x0000000000017941 */ /* 0x000fea0003800000 */
.L_x_127:
        /* <DEDUP_REMOVED lines=13> */
.L_x_130:
[----:B------:R-:W-:Y:S05]  /*68a0*/  BSYNC B1 ;  /* 0x0000000000017941 */ /* 0x000fea0003800000 */
.L_x_129:
        /* <DEDUP_REMOVED lines=13> */
.L_x_132:
[----:B------:R-:W-:Y:S05]  /*6980*/  BSYNC B1 ;  /* 0x0000000000017941 */ /* 0x000fea0003800000 */
.L_x_131:
        /* <DEDUP_REMOVED lines=12> */
.L_x_134:
[----:B------:R-:W-:Y:S05]  /*6a50*/  BSYNC B1 ;  /* 0x0000000000017941 */ /* 0x000fea0003800000 */
.L_x_133:
        /* <DEDUP_REMOVED lines=12> */
.L_x_136:
[----:B------:R-:W-:Y:S05]  /*6b20*/  BSYNC B1 ;  /* 0x0000000000017941 */ /* 0x000fea0003800000 */
.L_x_135:
        /* <DEDUP_REMOVED lines=13> */
.L_x_138:
[----:B------:R-:W-:Y:S05]  /*6c00*/  BSYNC B1 ;  /* 0x0000000000017941 */ /* 0x000fea0003800000 */
.L_x_137:
[----:B-----5:R-:W-:Y:S01]  /*6c10*/  LOP3.LUT R31, R31, 0xff, RZ, 0xc0, !PT ;  /* 0x000000ff1f1f7812 */ /* 0x020fe200078ec0ff */
[----:B------:R-:W-:Y:S01]  /*6c20*/  BSSY B1, `(.L_x_139) ;  /* 0x000000c000017945 */ /* 0x000fe20003800000 */
[----:B------:R-:W-:Y:S02]  /*6c30*/  ISETP.GE.AND P1, PT, R30, 0x6a, PT ;  /* 0x0000006a1e00780c */ /* 0x000fe40003f26270 */
[----:B------:R-:W-:Y:S02]  /*6c40*/  F2FP.F16.E4M3.UNPACK_B R31, R31 ;  /* 0x0000001fff1f723e */ /* 0x000fe400020006ff */
[----:B------:R-:W-:-:S03]  /*6c50*/  ISETP.LT.OR P4, PT, R27, 0x1, !P1 ;  /* 0x000000011b00780c */ /* 0x000fc60004f81670 */
[----:B------:R-:W-:-:S05]  /*6c60*/  HADD2.F32 R31, -RZ, R31.H0_H0 ;  /* 0x2000001fff1f7230 */ /* 0x000fca0000004100 */
[----:B------:R-:W-:-:S04]  /*6c70*/  FMUL R32, R31, UR25 ;  /* 0x000000191f207c20 */ /* 0x000fc80008400000 */
[----:B------:R-:W-:Y:S01]  /*6c80*/  FFMA R32, R19, UR26, R32 ;  /* 0x0000001a13207c23 */ /* 0x000fe20008000020 */
[----:B------:R-:W-:-:S04]  /*6c90*/  PRMT R19, RZ, 0x7610, R19 ;  /* 0x00007610ff137816 */ /* 0x000fc80000000013 */
[----:B------:R-:W-:-:S05]  /*6ca0*/  F2FP.SATFINITE.E4M3.F32.PACK_AB_MERGE_C R31, RZ, R32, RZ ;  /* 0x00000020ff1f723e */ /* 0x000fca00048070ff */
[----:B------:R0:W-:Y:S01]  /*6cb0*/  @!P2 STG.E.U8 desc[UR30][R6.64+0x68], R31 ;  /* 0x0000681f0600a986 */ /* 0x0001e2000c10111e */
[----:B------:R-:W-:Y:S05]  /*6cc0*/  @P4 BRA `(.L_x_140) ;  /* 0x0000000000044947 */ /* 0x000fea0003800000 */
[----:B------:R0:W5:Y:S02]  /*6cd0*/  LDG.E.U8 R19, desc[UR30][R24.64+0x69] ;  /* 0x0000691e18137981 */ /* 0x000164000c1e1100 */
.L_x_140:
[----:B------:R-:W-:Y:S05]  /*6ce0*/  BSYNC B1 ;  /* 0x0000000000017941 */ /* 0x000fea0003800000 */
.L_x_139:
[----:B-----5:R-:W-:Y:S01]  /*6cf0*/  LOP3.LUT R19, R19, 0xff, RZ, 0xc0, !PT ;  /* 0x000000ff13137812 */ /* 0x020fe200078ec0ff */
[----:B------:R-:W-:Y:S01]  /*6d00*/  BSSY B1, `(.L_x_141) ;  /* 0x000000b000017945 */ /* 0x000fe20003800000 */
[----:B------:R-:W-:Y:S02]  /*6d10*/  ISETP.LT.OR P0, PT, R27, 0x9, !P0 ;  /* 0x000000091b00780c */ /* 0x000fe40004701670 */
[----:B------:R-:W-:-:S05]  /*6d20*/  F2FP.F16.E4M3.UNPACK_B R19, R19 ;  /* 0x00000013ff13723e */ /* 0x000fca00020006ff */
[----:B------:R-:W-:-:S05]  /*6d30*/  HADD2.F32 R19, -RZ, R19.H0_H0 ;  /* 0x20000013ff137230 */ /* 0x000fca0000004100 */
[----:B------:R-:W-:-:S04]  /*6d40*/  FMUL R19, R19, UR25 ;  /* 0x0000001913137c20 */ /* 0x000fc80008400000 */
[----:B------:R-:W-:-:S05]  /*6d50*/  FFMA R19, R112, UR26, R19 ;  /* 0x0000001a70137c23 */ /* 0x000fca0008000013 */
[----:B0-----:R-:W-:Y:S02]  /*6d60*/  F2FP.SATFINITE.E4M3.F32.PACK_AB_MERGE_C R31, RZ, R19, RZ ;  /* 0x00000013ff1f723e */ /* 0x001fe400048070ff */
[----:B------:R-:W-:-:S03]  /*6d70*/  PRMT R19, RZ, 0x7610, R19 ;  /* 0x00007610ff137816 */ /* 0x000fc60000000013 */
[----:B------:R0:W-:Y:S01]  /*6d80*/  @!P4 STG.E.U8 desc[UR30][R6.64+0x69], R31 ;  /* 0x0000691f0600c986 */ /* 0x0001e2000c10111e */
[----:B------:R-:W-:Y:S05]  /*6d90*/  @P0 BRA `(.L_x_142) ;  /* 0x0000000000040947 */ /* 0x000fea0003800000 */
[----:B------:R0:W5:Y:S02]  /*6da0*/  LDG.E.U8 R19, desc[UR30][R28.64+0x68] ;  /* 0x0000681e1c137981 */ /* 0x000164000c1e1100 */
.L_x_142:
[----:B------:R-:W-:Y:S05]  /*6db0*/  BSYNC B1 ;  /* 0x0000000000017941 */ /* 0x000fea0003800000 */
.L_x_141:
        /* <DEDUP_REMOVED lines=8> */
[----:B0-----:R-:W-:-:S05]  /*6e40*/  F2FP.SATFINITE.E4M3.F32.PACK_AB_MERGE_C R31, RZ, R32, RZ ;  /* 0x00000020ff1f723e */ /* 0x001fca00048070ff */
[----:B------:R0:W-:Y:S01]  /*6e50*/  @!P0 STG.E.U8 desc[UR30][R4.64+0x68], R31 ;  /* 0x0000681f04008986 */ /* 0x0001e2000c10111e */
[----:B------:R-:W-:Y:S05]  /*6e60*/  @P1 BRA `(.L_x_144) ;  /* 0x0000000000041947 */ /* 0x000fea0003800000 */
[----:B------:R0:W5:Y:S02]  /*6e70*/  LDG.E.U8 R19, desc[UR30][R28.64+0x69] ;  /* 0x0000691e1c137981 */ /* 0x000164000c1e1100 */
.L_x_144:
[----:B------:R-:W-:Y:S05]  /*6e80*/  BSYNC B1 ;  /* 0x0000000000017941 */ /* 0x000fea0003800000 */
.L_x_143:
        /* <DEDUP_REMOVED lines=13> */
.L_x_146:
[----:B------:R-:W-:Y:S05]  /*6f60*/  BSYNC B1 ;  /* 0x0000000000017941 */ /* 0x000fea0003800000 */
.L_x_145:
        /* <DEDUP_REMOVED lines=13> */
.L_x_148:
[----:B------:R-:W-:Y:S05]  /*7040*/  BSYNC B1 ;  /* 0x0000000000017941 */ /* 0x000fea0003800000 */
.L_x_147:
        /* <DEDUP_REMOVED lines=12> */
.L_x_150:
[----:B------:R-:W-:Y:S05]  /*7110*/  BSYNC B1 ;  /* 0x0000000000017941 */ /* 0x000fea0003800000 */
.L_x_149:
        /* <DEDUP_REMOVED lines=12> */
.L_x_152:
[----:B------:R-:W-:Y:S05]  /*71e0*/  BSYNC B1 ;  /* 0x0000000000017941 */ /* 0x000fea0003800000 */
.L_x_151:
        /* <DEDUP_REMOVED lines=13> */
.L_x_154:
[----:B------:R-:W-:Y:S05]  /*72c0*/  BSYNC B1 ;  /* 0x0000000000017941 */ /* 0x000fea0003800000 */
.L_x_153:
        /* <DEDUP_REMOVED lines=13> */
.L_x_156:
[----:B------:R-:W-:Y:S05]  /*73a0*/  BSYNC B1 ;  /* 0x0000000000017941 */ /* 0x000fea0003800000 */
.L_x_155:
        /* <DEDUP_REMOVED lines=12> */
.L_x_158:
[----:B------:R-:W-:Y:S05]  /*7470*/  BSYNC B1 ;  /* 0x0000000000017941 */ /* 0x000fea0003800000 */
.L_x_157:
        /* <DEDUP_REMOVED lines=12> */
.L_x_160:
[----:B------:R-:W-:Y:S05]  /*7540*/  BSYNC B1 ;  /* 0x0000000000017941 */ /* 0x000fea0003800000 */
.L_x_159:
        /* <DEDUP_REMOVED lines=13> */
.L_x_162:
[----:B------:R-:W-:Y:S05]  /*7620*/  BSYNC B1 ;  /* 0x0000000000017941 */ /* 0x000fea0003800000 */
.L_x_161:
        /* <DEDUP_REMOVED lines=13> */
.L_x_164:
[----:B------:R-:W-:Y:S05]  /*7700*/  BSYNC B1 ;  /* 0x0000000000017941 */ /* 0x000fea0003800000 */
.L_x_163:
        /* <DEDUP_REMOVED lines=12> */
.L_x_166:
[----:B------:R-:W-:Y:S05]  /*77d0*/  BSYNC B1 ;  /* 0x0000000000017941 */ /* 0x000fea0003800000 */
.L_x_165:
        /* <DEDUP_REMOVED lines=12> */
.L_x_168:
[----:B------:R-:W-:Y:S05]  /*78a0*/  BSYNC B1 ;  /* 0x0000000000017941 */ /* 0x000fea0003800000 */
.L_x_167:
        /* <DEDUP_REMOVED lines=13> */
.L_x_170:
[----:B------:R-:W-:Y:S05]  /*7980*/  BSYNC B1 ;  /* 0x0000000000017941 */ /* 0x000fea0003800000 */
.L_x_169:
        /* <DEDUP_REMOVED lines=13> */
.L_x_172:
[----:B------:R-:W-:Y:S05]  /*7a60*/  BSYNC B1 ;  /* 0x0000000000017941 */ /* 0x000fea0003800000 */
.L_x_171:
[----:B-----5:R-:W-:Y:S01]  /*7a70*/  LOP3.LUT R14, R14, 0xff, RZ, 0xc0, !PT ;  /* 0x000000ff0e0e7812 */ /* 0x020fe200078ec0ff */
[----:B------:R-:W-:Y:S01]  /*7a80*/  BSSY B1, `(.L_x_173) ;  /* 0x000000b000017945 */ /* 0x000fe20003800000 */
[----:B------:R-:W-:Y:S02]  /*7a90*/  ISETP.LT.OR P0, PT, R27, 0x9, !P0 ;  /* 0x000000091b00780c */ /* 0x000fe40004701670 */
[----:B------:R-:W-:-:S05]  /*7aa0*/  F2FP.F16.E4M3.UNPACK_B R14, R14 ;  /* 0x0000000eff0e723e */ /* 0x000fca00020006ff */
[----:B------:R-:W-:-:S05]  /*7ab0*/  HADD2.F32 R14, -RZ, R14.H0_H0 ;  /* 0x2000000eff0e7230 */ /* 0x000fca0000004100 */
[----:B0-----:R-:W-:Y:S01]  /*7ac0*/  FMUL R19, R14, UR25 ;  /* 0x000000190e137c20 */ /* 0x001fe20008400000 */
[----:B------:R-:W-:-:S03]  /*7ad0*/  PRMT R14, RZ, 0x7610, R14 ;  /* 0x00007610ff0e7816 */ /* 0x000fc6000000000e */
[----:B------:R-:W-:-:S05]  /*7ae0*/  FFMA R19, R20, UR26, R19 ;  /* 0x0000001a14137c23 */ /* 0x000fca0008000013 */
[----:B------:R-:W-:-:S05]  /*7af0*/  F2FP.SATFINITE.E4M3.F32.PACK_AB_MERGE_C R19, RZ, R19, RZ ;  /* 0x00000013ff13723e */ /* 0x000fca00048070ff */
[----:B------:R0:W-:Y:S01]  /*7b00*/  @!P4 STG.E.U8 desc[UR30][R6.64+0x89], R19 ;  /* 0x000089130600c986 */ /* 0x0001e2000c10111e */
[----:B------:R-:W-:Y:S05]  /*7b10*/  @P0 BRA `(.L_x_174) ;  /* 0x0000000000040947 */ /* 0x000fea0003800000 */
[----:B------:R0:W5:Y:S02]  /*7b20*/  LDG.E.U8 R14, desc[UR30][R28.64+0x88] ;  /* 0x0000881e1c0e7981 */ /* 0x000164000c1e1100 */
.L_x_174:
[----:B------:R-:W-:Y:S05]  /*7b30*/  BSYNC B1 ;  /* 0x0000000000017941 */ /* 0x000fea0003800000 */
.L_x_173:
[----:B-----5:R-:W-:Y:S01]  /*7b40*/  LOP3.LUT R14, R14, 0xff, RZ, 0xc0, !PT ;  /* 0x000000ff0e0e7812 */ /* 0x020fe200078ec0ff */
[----:B------:R-:W-:Y:S01]  /*7b50*/  BSSY B1, `(.L_x_175) ;  /* 0x000000b000017945 */ /* 0x000fe20003800000 */
[----:B------:R-:W-:Y:S02]  /*7b60*/  ISETP.LT.OR P1, PT, R27, 0x9, !P1 ;  /* 0x000000091b00780c */ /* 0x000fe40004f21670 */
[----:B------:R-:W-:-:S05]  /*7b70*/  F2FP.F16.E4M3.UNPACK_B R14, R14 ;  /* 0x0000000eff0e723e */ /* 0x000fca00020006ff */
[----:B------:R-:W-:-:S05]  /*7b80*/  HADD2.F32 R14, -RZ, R14.H0_H0 ;  /* 0x2000000eff0e7230 */ /* 0x000fca0000004100 */
[----:B------:R-:W-:-:S04]  /*7b90*/  FMUL R14, R14, UR25 ;  /* 0x000000190e0e7c20 */ /* 0x000fc80008400000 */
[----:B------:R-:W-:-:S05]  /*7ba0*/  FFMA R14, R17, UR26, R14 ;  /* 0x0000001a110e7c23 */ /* 0x000fca000800000e */
[----:B------:R-:W-:Y:S02]  /*7bb0*/  F2FP.SATFINITE.E4M3.F32.PACK_AB_MERGE_C R17, RZ, R14, RZ ;  /* 0x0000000eff11723e */ /* 0x000fe400048070ff */
[----:B------:R-:W-:-:S03]  /*7bc0*/  PRMT R14, RZ, 0x7610, R14 ;  /* 0x00007610ff0e7816 */ /* 0x000fc6000000000e */
[----:B------:R0:W-:Y:S01]  /*7bd0*/  @!P0 STG.E.U8 desc[UR30][R4.64+0x88], R17 ;  /* 0x0000881104008986 */ /* 0x0001e2000c10111e */
[----:B------:R-:W-:Y:S05]  /*7be0*/  @P1 BRA `(.L_x_176) ;  /* 0x0000000000041947 */ /* 0x000fea0003800000 */
[----:B------:R0:W5:Y:S02]  /*7bf0*/  LDG.E.U8 R14, desc[UR30][R28.64+0x89] ;  /* 0x0000891e1c0e7981 */ /* 0x000164000c1e1100 */
.L_x_176:
[----:B------:R-:W-:Y:S05]  /*7c00*/  BSYNC B1 ;  /* 0x0000000000017941 */ /* 0x000fea0003800000 */
.L_x_175:
[----:B-----5:R-:W-:Y:S01]  /*7c10*/  LOP3.LUT R14, R14, 0xff, RZ, 0xc0, !PT ;  /* 0x000000ff0e0e7812 */ /* 0x020fe200078ec0ff */
[----:B------:R-:W-:Y:S01]  /*7c20*/  BSSY B1, `(.L_x_177) ;  /* 0x000000c000017945 */ /* 0x000fe20003800000 */
[----:B------:R-:W-:Y:S02]  /*7c30*/  ISETP.GE.AND P0, PT, R30, 0x91, PT ;  /* 0x000000911e00780c */ /* 0x000fe40003f06270 */
[----:B------:R-:W-:Y:S02]  /*7c40*/  F2FP.F16.E4M3.UNPACK_B R14, R14 ;  /* 0x0000000eff0e723e */ /* 0x000fe400020006ff */
[----:B------:R-:W-:-:S03]  /*7c50*/  ISETP.LT.OR P2, PT, R27, 0x1, !P0 ;  /* 0x000000011b00780c */ /* 0x000fc60004741670 */
        /* <DEDUP_REMOVED lines=8> */
.L_x_178:
[----:B------:R-:W-:Y:S05]  /*7ce0*/  BSYNC B1 ;  /* 0x0000000000017941 */ /* 0x000fea0003800000 */
.L_x_177:
        /* <DEDUP_REMOVED lines=13> */
.L_x_180:
[----:B------:R-:W-:Y:S05]  /*7dc0*/  BSYNC B1 ;  /* 0x0000000000017941 */ /* 0x000fea0003800000 */
.L_x_179:
        /* <DEDUP_REMOVED lines=12> */
.L_x_182:
[----:B------:R-:W-:Y:S05]  /*7e90*/  BSYNC B1 ;  /* 0x0000000000017941 */ /* 0x000fea0003800000 */
.L_x_181:
[----:B-----5:R-:W-:Y:S01]  /*7ea0*/  LOP3.LUT R14, R14, 0xff, RZ, 0xc0, !PT ;  /* 0x000000ff0e0e7812 */ /* 0x020fe200078ec0ff */
[----:B------:R-:W-:Y:S01]  /*7eb0*/  BSSY B1, `(.L_x_183) ;  /* 0x000000b000017945 */ /* 0x000fe20003800000 */
[----:B------:R-:W-:Y:S02]  /*7ec0*/  ISETP.LT.OR P1, PT, R27, 0x9, !P1 ;  /* 0x000000091b00780c */ /* 0x000fe40004f21670 */
[----:B------:R-:W-:-:S05]  /*7ed0*/  F2FP.F16.E4M3.UNPACK_B R14, R14 ;  /* 0x0000000eff0e723e */ /* 0x000fca00020006ff */
[----:B------:R-:W-:-:S05]  /*7ee0*/  HADD2.F32 R14, -RZ, R14.H0_H0 ;  /* 0x2000000eff0e7230 */ /* 0x000fca0000004100 */
[----:B------:R-:W-:-:S04]  /*7ef0*/  FMUL R14, R14, UR25 ;  /* 0x000000190e0e7c20 */ /* 0x000fc80008400000 */
[----:B------:R-:W-:Y:S01]  /*7f00*/  FFMA R14, R13, UR26, R14 ;  /* 0x0000001a0d0e7c23 */ /* 0x000fe2000800000e */
[----:B------:R-:W-:-:S04]  /*7f10*/  PRMT R13, RZ, 0x7610, R13 ;  /* 0x00007610ff0d7816 */ /* 0x000fc8000000000d */
[----:B0-----:R-:W-:-:S05]  /*7f20*/  F2FP.SATFINITE.E4M3.F32.PACK_AB_MERGE_C R15, RZ, R14, RZ ;  /* 0x0000000eff0f723e */ /* 0x001fca00048070ff */
[----:B------:R0:W-:Y:S01]  /*7f30*/  @!P0 STG.E.U8 desc[UR30][R4.64+0x90], R15 ;  /* 0x0000900f04008986 */ /* 0x0001e2000c10111e */
[----:B------:R-:W-:Y:S05]  /*7f40*/  @P1 BRA `(.L_x_184) ;  /* 0x0000000000041947 */ /* 0x000fea0003800000 */
[----:B------:R0:W5:Y:S02]  /*7f50*/  LDG.E.U8 R13, desc[UR30][R28.64+0x91] ;  /* 0x0000911e1c0d7981 */ /* 0x000164000c1e1100 */
.L_x_184:
[----:B------:R-:W-:Y:S05]  /*7f60*/  BSYNC B1 ;  /* 0x0000000000017941 */ /* 0x000fea0003800000 */
.L_x_183:
        /* <DEDUP_REMOVED lines=13> */
.L_x_186:
[----:B------:R-:W-:Y:S05]  /*8040*/  BSYNC B1 ;  /* 0x0000000000017941 */ /* 0x000fea0003800000 */
.L_x_185:
        /* <DEDUP_REMOVED lines=13> */
.L_x_188:
[----:B------:R-:W-:Y:S05]  /*8120*/  BSYNC B1 ;  /* 0x0000000000017941 */ /* 0x000fea0003800000 */
.L_x_187:
        /* <DEDUP_REMOVED lines=12> */
.L_x_190:
[----:B------:R-:W-:Y:S05]  /*81f0*/  BSYNC B1 ;  /* 0x0000000000017941 */ /* 0x000fea0003800000 */
.L_x_189:
[----:B-----5:R-:W-:Y:S01]  /*8200*/  LOP3.LUT R8, R8, 0xff, RZ, 0xc0, !PT ;  /* 0x000000ff08087812 */ /* 0x020fe200078ec0ff */
[----:B------:R-:W-:Y:S01]  /*8210*/  BSSY B1, `(.L_x_191) ;  /* 0x000000b000017945 */ /* 0x000fe20003800000 */
[----:B------:R-:W-:Y:S02]  /*8220*/  ISETP.LT.OR P1, PT, R27, 0x9, !P1 ;  /* 0x000000091b00780c */ /* 0x000fe40004f21670 */
[----:B------:R-:W-:Y:S02]  /*8230*/  F2FP.F16.E4M3.UNPACK_B R8, R8 ;  /* 0x00000008ff08723e */ /* 0x000fe400020006ff */
[----:B01----:R-:W-:-:S03]  /*8240*/  PRMT R6, RZ, 0x7610, R6 ;  /* 0x00007610ff067816 */ /* 0x003fc60000000006 */
[----:B------:R-:W-:-:S05]  /*8250*/  HADD2.F32 R8, -RZ, R8.H0_H0 ;  /* 0x20000008ff087230 */ /* 0x000fca0000004100 */
[----:B------:R-:W-:-:S04]  /*8260*/  FMUL R8, R8, UR25 ;  /* 0x0000001908087c20 */ /* 0x000fc80008400000 */
[----:B------:R-:W-:-:S05]  /*8270*/  FFMA R8, R11, UR26, R8 ;  /* 0x0000001a0b087c23 */ /* 0x000fca0008000008 */
[----:B------:R-:W-:-:S05]  /*8280*/  F2FP.SATFINITE.E4M3.F32.PACK_AB_MERGE_C R7, RZ, R8, RZ ;  /* 0x00000008ff07723e */ /* 0x000fca00048070ff */
[----:B------:R0:W-:Y:S01]  /*8290*/  @!P0 STG.E.U8 desc[UR30][R4.64+0x98], R7 ;  /* 0x0000980704008986 */ /* 0x0001e2000c10111e */
[----:B------:R-:W-:Y:S05]  /*82a0*/  @P1 BRA `(.L_x_192) ;  /* 0x0000000000041947 */ /* 0x000fea0003800000 */
[----:B------:R1:W5:Y:S02]  /*82b0*/  LDG.E.U8 R6, desc[UR30][R28.64+0x99] ;  /* 0x0000991e1c067981 */ /* 0x000364000c1e1100 */
.L_x_192:
[----:B------:R-:W-:Y:S05]  /*82c0*/  BSYNC B1 ;  /* 0x0000000000017941 */ /* 0x000fea0003800000 */
.L_x_191:
[----:B------:R-:W-:Y:S05]  /*82d0*/  @P1 BRA `(.L_x_193) ;  /* 0x0000001400c01947 */ /* 0x000fea0003800000 */
[----:B-----5:R-:W-:-:S04]  /*82e0*/  LOP3.LUT R6, R6, 0xff, RZ, 0xc0, !PT ;  /* 0x000000ff06067812 */ /* 0x020fc800078ec0ff */
[----:B------:R-:W-:-:S05]  /*82f0*/  F2FP.F16.E4M3.UNPACK_B R6, R6 ;  /* 0x00000006ff06723e */ /* 0x000fca00020006ff */
[----:B------:R-:W-:-:S05]  /*8300*/  HADD2.F32 R6, -RZ, R6.H0_H0 ;  /* 0x20000006ff067230 */ /* 0x000fca0000004100 */
[----:B0-----:R-:W-:-:S04]  /*8310*/  FMUL R7, R6, UR25 ;  /* 0x0000001906077c20 */ /* 0x001fc80008400000 */
[----:B------:R-:W-:-:S05]  /*8320*/  FFMA R7, R10, UR26, R7 ;  /* 0x0000001a0a077c23 */ /* 0x000fca0008000007 */
[----:B------:R-:W-:-:S05]  /*8330*/  F2FP.SATFINITE.E4M3.F32.PACK_AB_MERGE_C R7, RZ, R7, RZ ;  /* 0x00000007ff07723e */ /* 0x000fca00048070ff */
[----:B------:R0:W-:Y:S01]  /*8340*/  STG.E.U8 desc[UR30][R4.64+0x99], R7 ;  /* 0x0000990704007986 */ /* 0x0001e2000c10111e */
[----:B------:R-:W-:Y:S05]  /*8350*/  BRA `(.L_x_193) ;  /* 0x0000001400a07947 */ /* 0x000fea0003800000 */
.L_x_32:
[----:B------:R-:W-:Y:S01]  /*8360*/  ISETP.GE.AND P0, PT, R30, 0x2, PT ;  /* 0x000000021e00780c */ /* 0x000fe20003f06270 */
[----:B------:R-:W-:Y:S01]  /*8370*/  FMUL R166, R166, UR26 ;  /* 0x0000001aa6a67c20 */ /* 0x000fe20008400000 */
[----:B------:R-:W-:Y:S01]  /*8380*/  ISETP.GE.AND P1, PT, R30, 0x1, PT ;  /* 0x000000011e00780c */ /* 0x000fe20003f26270 */
[----:B------:R-:W-:Y:S01]  /*8390*/  FMUL R167, R167, UR26 ;  /* 0x0000001aa7a77c20 */ /* 0x000fe20008400000 */
[C---:B------:R-:W-:Y:S01]  /*83a0*/  ISETP.LT.OR P4, PT, R27.reuse, 0x1, !P0 ;  /* 0x000000011b00780c */ /* 0x040fe20004781670 */
[----:B------:R-:W-:Y:S01]  /*83b0*/  FMUL R164, R164, UR26 ;  /* 0x0000001aa4a47c20 */ /* 0x000fe20008400000 */
[----:B------:R-:W-:Y:S01]  /*83c0*/  ISETP.LT.OR P2, PT, R27, 0x1, !P1 ;  /* 0x000000011b00780c */ /* 0x000fe20004f41670 */
[----:B------:R-:W-:Y:S01]  /*83d0*/  FMUL R165, R165, UR26 ;  /* 0x0000001aa5a57c20 */ /* 0x000fe20008400000 */
[----:B------:R-:W-:Y:S01]  /*83e0*/  F2FP.SATFINITE.E4M3.F32.PACK_AB_MERGE_C R25, RZ, R166, RZ ;  /* 0x000000a6ff19723e */ /* 0x000fe200048070ff */
[----:B------:R-:W-:Y:S01]  /*83f0*/  FMUL R163, R163, UR26 ;  /* 0x0000001aa3a37c20 */ /* 0x000fe20008400000 */
[----:B------:R-:W-:Y:S01]  /*8400*/  F2FP.SATFINITE.E4M3.F32.PACK_AB_MERGE_C R167, RZ, R167, RZ ;  /* 0x000000a7ffa7723e */ /* 0x000fe200048070ff */
[----:B------:R-:W-:Y:S01]  /*8410*/  FMUL R162, R162, UR26 ;  /* 0x0000001aa2a27c20 */ /* 0x000fe20008400000 */
[----:B------:R-:W-:Y:S01]  /*8420*/  ISETP.LT.OR P0, PT, R27, 0x9, !P0 ;  /* 0x000000091b00780c */ /* 0x000fe20004701670 */
[----:B------:R-:W-:Y:S01]  /*8430*/  FMUL R161, R161, UR26 ;  /* 0x0000001aa1a17c20 */ /* 0x000fe20008400000 */
[----:B------:R-:W-:Y:S01]  /*8440*/  ISETP.LT.OR P1, PT, R27, 0x9, !P1 ;  /* 0x000000091b00780c */ /* 0x000fe20004f21670 */
[----:B------:R-:W-:Y:S01]  /*8450*/  FMUL R160, R160, UR26 ;  /* 0x0000001aa0a07c20 */ /* 0x000fe20008400000 */
[----:B------:R-:W-:Y:S01]  /*8460*/  F2FP.SATFINITE.E4M3.F32.PACK_AB_MERGE_C R165, RZ, R165, RZ ;  /* 0x000000a5ffa5723e */ /* 0x000fe200048070ff */
[----:B------:R0:W-:Y:S01]  /*8470*/  @!P4 STG.E.U8 desc[UR30][R6.64+0x1], R25 ;  /* 0x000001190600c986 */ /* 0x0001e2000c10111e */
[C---:B------:R-:W-:Y:S01]  /*8480*/  ISETP.GE.AND P4, PT, R30.reuse, 0x9, PT ;  /* 0x000000091e00780c */ /* 0x040fe20003f86270 */
[----:B------:R-:W-:Y:S01]  /*8490*/  FMUL R159, R159, UR26 ;  /* 0x0000001a9f9f7c20 */ /* 0x000fe20008400000 */
[----:B------:R-:W-:Y:S01]  /*84a0*/  F2FP.SATFINITE.E4M3.F32.PACK_AB_MERGE_C R163, RZ, R163, RZ ;  /* 0x000000a3ffa3723e */ /* 0x000fe200048070ff */
[----:B------:R-:W-:Y:S01]  /*84b0*/  @!P2 STG.E.U8 desc[UR30][R6.64], R167 ;  /* 0x000000a70600a986 */ /* 0x000fe2000c10111e */
[----:B------:R-:W-:Y:S01]  /*84c0*/  ISETP.GE.AND P2, PT, R30, 0xa, PT ;  /* 0x0000000a1e00780c */ /* 0x000fe20003f46270 */
[----:B------:R-:W-:Y:S01]  /*84d0*/  FMUL R158, R158, UR26 ;  /* 0x0000001a9e9e7c20 */ /* 0x000fe20008400000 */
[----:B------:R-:W-:Y:S01]  /*84e0*/  ISETP.LT.OR P5, PT, R27, 0x1, !P4 ;  /* 0x000000011b00780c */ /* 0x000fe200067a1670 */
[----:B------:R-:W-:Y:S01]  /*84f0*/  FMUL R157, R157, UR26 ;  /* 0x0000001a9d9d7c20 */ /* 0x000fe20008400000 */
[C---:B------:R-:W-:Y:S01]  /*8500*/  ISETP.LT.OR P6, PT, R27.reuse, 0x1, !P2 ;  /* 0x000000011b00780c */ /* 0x040fe200057c1670 */
[----:B------:R-:W-:Y:S01]  /*8510*/  @!P1 STG.E.U8 desc[UR30][R4.64], R165 ;  /* 0x000000a504009986 */ /* 0x000fe2000c10111e */
[----:B------:R-:W-:Y:S01]  /*8520*/  ISETP.LT.OR P4, PT, R27, 0x9, !P4 ;  /* 0x000000091b00780c */ /* 0x000fe20006781670 */
[----:B------:R-:W-:Y:S01]  /*8530*/  FMUL R156, R156, UR26 ;  /* 0x0000001a9c9c7c20 */ /* 0x000fe20008400000 */
[----:B0-----:R-:W-:Y:S01]  /*8540*/  F2FP.SATFINITE.E4M3.F32.PACK_AB_MERGE_C R25, RZ, R164, RZ ;  /* 0x000000a4ff19723e */ /* 0x001fe200048070ff */
[----:B------:R-:W-:Y:S01]  /*8550*/  FMUL R155, R155, UR26 ;  /* 0x0000001a9b9b7c20 */ /* 0x000fe20008400000 */
[----:B------:R-:W-:Y:S01]  /*8560*/  F2FP.SATFINITE.E4M3.F32.PACK_AB_MERGE_C R29, RZ, R162, RZ ;  /* 0x000000a2ff1d723e */ /* 0x000fe200048070ff */
[----:B------:R-:W-:Y:S01]  /*8570*/  FMUL R154, R154, UR26 ;  /* 0x0000001a9a9a7c20 */ /* 0x000fe20008400000 */
[----:B------:R-:W-:Y:S01]  /*8580*/  ISETP.LT.OR P2, PT, R27, 0x9, !P2 ;  /* 0x000000091b00780c */ /* 0x000fe20005741670 */
[----:B------:R0:W-:Y:S01]  /*8590*/  @!P0 STG.E.U8 desc[UR30][R4.64+0x1], R25 ;  /* 0x0000011904008986 */ /* 0x0001e2000c10111e */
[C---:B------:R-:W-:Y:S01]  /*85a0*/  ISETP.GE.AND P0, PT, R30.reuse, 0x11, PT ;  /* 0x000000111e00780c */ /* 0x040fe20003f06270 */
[----:B------:R-:W-:Y:S01]  /*85b0*/  FMUL R153, R153, UR26 ;  /* 0x0000001a99997c20 */ /* 0x000fe20008400000 */
[----:B------:R-:W-:Y:S01]  /*85c0*/  ISETP.GE.AND P1, PT, R30, 0x12, PT ;  /* 0x000000121e00780c */ /* 0x000fe20003f26270 */
[----:B------:R-:W-:Y:S01]  /*85d0*/  @!P5 STG.E.U8 desc[UR30][R6.64+0x8], R163 ;  /* 0x000008a30600d986 */ /* 0x000fe2000c10111e */
[C---:B------:R-:W-:Y:S01]  /*85e0*/  ISETP.LT.OR P5, PT, R27.reuse, 0x1, !P0 ;  /* 0x000000011b00780c */ /* 0x040fe200047a1670 */
[----:B------:R-:W-:Y:S01]  /*85f0*/  FMUL R152, R152, UR26 ;  /* 0x0000001a98987c20 */ /* 0x000fe20008400000 */
[----:B------:R-:W-:Y:S01]  /*8600*/  F2FP.SATFINITE.E4M3.F32.PACK_AB_MERGE_C R161, RZ, R161, RZ ;  /* 0x000000a1ffa1723e */ /* 0x000fe200048070ff */
[----:B------:R1:W-:Y:S01]  /*8610*/  @!P6 STG.E.U8 desc[UR30][R6.64+0x9], R29 ;  /* 0x0000091d0600e986 */ /* 0x0003e2000c10111e */
[----:B------:R-:W-:Y:S01]  /*8620*/  ISETP.LT.OR P6, PT, R27, 0x1, !P1 ;  /* 0x000000011b00780c */ /* 0x000fe20004fc1670 */
[----:B------:R-:W-:Y:S01]  /*8630*/  FMUL R151, R151, UR26 ;  /* 0x0000001a97977c20 */ /* 0x000fe20008400000 */
[----:B------:R-:W-:Y:S01]  /*8640*/  F2FP.SATFINITE.E4M3.F32.PACK_AB_MERGE_C R159, RZ, R159, RZ ;  /* 0x0000009fff9f723e */ /* 0x000fe200048070ff */
[----:B------:R-:W-:Y:S01]  /*8650*/  @!P4 STG.E.U8 desc[UR30][R4.64+0x8], R161 ;  /* 0x000008a10400c986 */ /* 0x000fe2000c10111e */
[----:B0-----:R-:W-:Y:S01]  /*8660*/  F2FP.SATFINITE.E4M3.F32.PACK_AB_MERGE_C R25, RZ, R160, RZ ;  /* 0x000000a0ff19723e */ /* 0x001fe200048070ff */
[----:B------:R-:W-:Y:S01]  /*8670*/  FMUL R150, R150, UR26 ;  /* 0x0000001a96967c20 */ /* 0x000fe20008400000 */
[----:B------:R-:W-:Y:S01]  /*8680*/  ISETP.GE.AND P4, PT, R30, 0x19, PT ;  /* 0x000000191e00780c */ /* 0x000fe20003f86270 */
[----:B------:R-:W-:Y:S01]  /*8690*/  FMUL R149, R149, UR26 ;  /* 0x0000001a95957c20 */ /* 0x000fe20008400000 */
[C---:B------:R-:W-:Y:S01]  /*86a0*/  ISETP.LT.OR P0, PT, R27.reuse, 0x9, !P0 ;  /* 0x000000091b00780c */ /* 0x040fe20004701670 */
[----:B------:R0:W-:Y:S01]  /*86b0*/  @!P2 STG.E.U8 desc[UR30][R4.64+0x9], R25 ;  /* 0x000009190400a986 */ /* 0x0001e2000c10111e */
[----:B------:R-:W-:Y:S01]  /*86c0*/  ISETP.LT.OR P1, PT, R27, 0x9, !P1 ;  /* 0x000000091b00780c */ /* 0x000fe20004f21670 */
[----:B------:R-:W-:Y:S01]  /*86d0*/  FMUL R148, R148, UR26 ;  /* 0x0000001a94947c20 */ /* 0x000fe20008400000 */
[----:B-1----:R-:W-:Y:S01]  /*86e0*/  F2FP.SATFINITE.E4M3.F32.PACK_AB_MERGE_C R29, RZ, R158, RZ ;  /* 0x0000009eff1d723e */ /* 0x002fe200048070ff */
[----:B------:R-:W-:Y:S01]  /*86f0*/  @!P5 STG.E.U8 desc[UR30][R6.64+0x10], R159 ;  /* 0x0000109f0600d986 */ /* 0x000fe2000c10111e */
[----:B------:R-:W-:Y:S01]  /*8700*/  ISETP.GE.AND P2, PT, R30, 0x1a, PT ;  /* 0x0000001a1e00780c */ /* 0x000fe20003f46270 */
[----:B------:R-:W-:Y:S01]  /*8710*/  FMUL R147, R147, UR26 ;  /* 0x0000001a93937c20 */ /* 0x000fe20008400000 */
[C---:B------:R-:W-:Y:S01]  /*8720*/  ISETP.LT.OR P5, PT, R27.reuse, 0x1, !P4 ;  /* 0x000000011b00780c */ /* 0x040fe200067a1670 */
[----:B------:R1:W-:Y:S01]  /*8730*/  @!P6 STG.E.U8 desc[UR30][R6.64+0x11], R29 ;  /* 0x0000111d0600e986 */ /* 0x0003e2000c10111e */
[----:B------:R-:W-:Y:S01]  /*8740*/  ISETP.LT.OR P6, PT, R27, 0x1, !P2 ;  /* 0x000000011b00780c */ /* 0x000fe200057c1670 */
[----:B------:R-:W-:Y:S01]  /*8750*/  FMUL R146, R146, UR26 ;  /* 0x0000001a92927c20 */ /* 0x000fe20008400000 */
[----:B------:R-:W-:Y:S01]  /*8760*/  F2FP.SATFINITE.E4M3.F32.PACK_AB_MERGE_C R157, RZ, R157, RZ ;  /* 0x0000009dff9d723e */ /* 0x000fe200048070ff */
[----:B------:R-:W-:Y:S01]  /*8770*/  FMUL R145, R145, UR26 ;  /* 0x0000001a91917c20 */ /* 0x000fe20008400000 */
[----:B0-----:R-:W-:Y:S01]  /*8780*/  F2FP.SATFINITE.E4M3.F32.PACK_AB_MERGE_C R25, RZ, R156, RZ ;  /* 0x0000009cff19723e */ /* 0x001fe200048070ff */
[----:B------:R-:W-:Y:S01]  /*8790*/  FMUL R144, R144, UR26 ;  /* 0x0000001a90907c20 */ /* 0x000fe20008400000 */
[----:B------:R-:W-:Y:S01]  /*87a0*/  F2FP.SATFINITE.E4M3.F32.PACK_AB_MERGE_C R155, RZ, R155, RZ ;  /* 0x0000009bff9b723e */ /* 0x000fe200048070ff */
[----:B------:R-:W-:Y:S01]  /*87b0*/  @!P0 STG.E.U8 desc[UR30][R4.64+0x10], R157 ;  /* 0x0000109d04008986 */ /* 0x000fe2000c10111e */
[----:B------:R-:W-:Y:S01]  /*87c0*/  ISETP.GE.AND P0, PT, R30, 0x21, PT ;  /* 0x000000211e00780c */ /* 0x000fe20003f06270 */
[----:B------:R-:W-:Y:S01]  /*87d0*/  FMUL R141, R141, UR26 ;  /* 0x0000001a8d8d7c20 */ /* 0x000fe20008400000 */
[C---:B------:R-:W-:Y:S01]  /*87e0*/  ISETP.LT.OR P4, PT, R27.reuse, 0x9, !P4 ;  /* 0x000000091b00780c */ /* 0x040fe20006781670 */
[----:B------:R0:W-:Y:S01]  /*87f0*/  @!P1 STG.E.U8 desc[UR30][R4.64+0x11], R25 ;  /* 0x0000111904009986 */ /* 0x0001e2000c10111e */
[----:B-1----:R-:W-:Y:S01]  /*8800*/  F2FP.SATFINITE.E4M3.F32.PACK_AB_MERGE_C R29, RZ, R154, RZ ;  /* 0x0000009aff1d723e */ /* 0x002fe200048070ff */
[----:B------:R-:W-:Y:S01]  /*8810*/  FMUL R142, R142, UR26 ;  /* 0x0000001a8e8e7c20 */ /* 0x000fe20008400000 */
[----:B------:R-:W-:Y:S01]  /*8820*/  ISETP.LT.OR P2, PT, R27, 0x9, !P2 ;  /* 0x000000091b00780c */ /* 0x000fe20005741670 */
        /* <DEDUP_REMOVED lines=115> */
[----:B------:R-:W-:Y:S01]  /*8f60*/  ISETP.LT.OR P4, PT, R27, 0x9, !P4 ;  /* 0x000000091b00780c */ /* 0x000fe20006781670 */
[----:B------:R0:W-:Y:S01]  /*8f70*/  @!P1 STG.E.U8 desc[UR30][R4.64+0x41], R25 ;  /* 0x0000411904009986 */ /* 0x0001e2000c10111e */
[----:B-1----:R-:W-:Y:S01]  /*8f80*/  F2FP.SATFINITE.E4M3.F32.PACK_AB_MERGE_C R29, RZ, R130, RZ ;  /* 0x00000082ff1d723e */ /* 0x002fe200048070ff */
[----:B------:R-:W-:Y:S01]  /*8f90*/  FMUL R111, R111, UR26 ;  /* 0x0000001a6f6f7c20 */ /* 0x000fe20008400000 */
[C---:B------:R-:W-:Y:S01]  /*8fa0*/  ISETP.LT.OR P2, PT, R27.reuse, 0x9, !P2 ;  /* 0x000000091b00780c */ /* 0x040fe20005741670 */
        /* <DEDUP_REMOVED lines=13> */
[----:B------:R-:W-:Y:S01]  /*9080*/  ISETP.LT.OR P0, PT, R27, 0x9, !P0 ;  /* 0x000000091b00780c */ /* 0x000fe20004701670 */
[----:B------:R-:W-:Y:S01]  /*9090*/  FMUL R23, R23, UR26 ;  /* 0x0000001a17177c20 */ /* 0x000fe20008400000 */
[----:B------:R-:W-:Y:S01]  /*90a0*/  ISETP.LT.OR P5, PT, R27, 0x9, !P5 ;  /* 0x000000091b00780c */ /* 0x000fe20006fa1670 */
[----:B------:R0:W-:Y:S01]  /*90b0*/  @!P2 STG.E.U8 desc[UR30][R4.64+0x49], R25 ;  /* 0x000049190400a986 */ /* 0x0001e2000c10111e */
[----:B-1----:R-:W-:Y:S01]  /*90c0*/  F2FP.SATFINITE.E4M3.F32.PACK_AB_MERGE_C R29, RZ, R126, RZ ;  /* 0x0000007eff1d723e */ /* 0x002fe200048070ff */
[----:B------:R-:W-:Y:S01]  /*90d0*/  FMUL R14, R14, UR26 ;  /* 0x0000001a0e0e7c20 */ /* 0x000fe20008400000 */
[----:B------:R-:W-:Y:S01]  /*90e0*/  F2FP.SATFINITE.E4M3.F32.PACK_AB_MERGE_C R127, RZ, R127, RZ ;  /* 0x0000007fff7f723e */ /* 0x000fe200048070ff */
[----:B------:R-:W-:Y:S01]  /*90f0*/  @!P1 STG.E.U8 desc[UR30][R6.64+0x50], R125 ;  /* 0x0000507d06009986 */ /* 0x000fe2000c10111e */
[----:B------:R-:W-:Y:S01]  /*9100*/  ISETP.GE.AND P1, PT, R30, 0x5a, PT ;  /* 0x0000005a1e00780c */ /* 0x000fe20003f26270 */
[----:B------:R-:W-:Y:S01]  /*9110*/  FMUL R20, R20, UR26 ;  /* 0x0000001a14147c20 */ /* 0x000fe20008400000 */
[----:B------:R-:W-:Y:S01]  /*9120*/  F2FP.SATFINITE.E4M3.F32.PACK_AB_MERGE_C R119, RZ, R119, RZ ;  /* 0x00000077ff77723e */ /* 0x000fe200048070ff */
[----:B------:R1:W-:Y:S01]  /*9130*/  @!P6 STG.E.U8 desc[UR30][R6.64+0x51], R29 ;  /* 0x0000511d0600e986 */ /* 0x0003e2000c10111e */
[----:B------:R-:W-:Y:S01]  /*9140*/  ISETP.GE.AND P6, PT, R30, 0x59, PT ;  /* 0x000000591e00780c */ /* 0x000fe20003fc6270 */
[----:B------:R-:W-:Y:S01]  /*9150*/  FMUL R21, R21, UR26 ;  /* 0x0000001a15157c20 */ /* 0x000fe20008400000 */
[C---:B------:R-:W-:Y:S01]  /*9160*/  ISETP.LT.OR P4, PT, R27.reuse, 0x1, !P1 ;  /* 0x000000011b00780c */ /* 0x040fe20004f81670 */
[----:B------:R-:W-:Y:S01]  /*9170*/  @!P0 STG.E.U8 desc[UR30][R4.64+0x50], R127 ;  /* 0x0000507f04008986 */ /* 0x000fe2000c10111e */
[----:B------:R-:W-:Y:S01]  /*9180*/  ISETP.LT.OR P2, PT, R27, 0x1, !P6 ;  /* 0x000000011b00780c */ /* 0x000fe20007741670 */
[----:B------:R-:W-:Y:S01]  /*9190*/  FMUL R17, R17, UR26 ;  /* 0x0000001a11117c20 */ /* 0x000fe20008400000 */
[----:B0-----:R-:W-:Y:S01]  /*91a0*/  F2FP.SATFINITE.E4M3.F32.PACK_AB_MERGE_C R25, RZ, R124, RZ ;  /* 0x0000007cff19723e */ /* 0x001fe200048070ff */
[----:B------:R-:W-:Y:S01]  /*91b0*/  FMUL R18, R18, UR26 ;  /* 0x0000001a12127c20 */ /* 0x000fe20008400000 */
[----:B------:R-:W-:Y:S01]  /*91c0*/  ISETP.LT.OR P0, PT, R27, 0x9, !P6 ;  /* 0x000000091b00780c */ /* 0x000fe20007701670 */
[----:B------:R-:W-:Y:S01]  /*91d0*/  FMUL R15, R15, UR26 ;  /* 0x0000001a0f0f7c20 */ /* 0x000fe20008400000 */
[----:B------:R-:W-:Y:S01]  /*91e0*/  ISETP.LT.OR P1, PT, R27, 0x9, !P1 ;  /* 0x000000091b00780c */ /* 0x000fe20004f21670 */
[----:B------:R0:W-:Y:S01]  /*91f0*/  @!P5 STG.E.U8 desc[UR30][R4.64+0x51], R25 ;  /* 0x000051190400d986 */ /* 0x0001e2000c10111e */
[----:B-1----:R-:W-:Y:S01]  /*9200*/  F2FP.SATFINITE.E4M3.F32.PACK_AB_MERGE_C R29, RZ, R122, RZ ;  /* 0x0000007aff1d723e */ /* 0x002fe200048070ff */
[----:B------:R-:W-:Y:S01]  /*9210*/  FMUL R16, R16, UR26 ;  /* 0x0000001a10107c20 */ /* 0x000fe20008400000 */
[----:B------:R-:W-:Y:S01]  /*9220*/  F2FP.SATFINITE.E4M3.F32.PACK_AB_MERGE_C R123, RZ, R123, RZ ;  /* 0x0000007bff7b723e */ /* 0x000fe200048070ff */
        /* <DEDUP_REMOVED lines=13> */
[----:B------:R-:W-:Y:S01]  /*9300*/  ISETP.LT.OR P4, PT, R27, 0x9, !P4 ;  /* 0x000000091b00780c */ /* 0x000fe20006781670 */
[----:B------:R-:W-:Y:S01]  /*9310*/  FMUL R11, R11, UR26 ;  /* 0x0000001a0b0b7c20 */ /* 0x000fe20008400000 */
[----:B0-----:R-:W-:Y:S01]  /*9320*/  F2FP.SATFINITE.E4M3.F32.PACK_AB_MERGE_C R25, RZ, R120, RZ ;  /* 0x00000078ff19723e */ /* 0x001fe200048070ff */
[----:B------:R-:W-:Y:S01]  /*9330*/  FMUL R10, R10, UR26 ;  /* 0x0000001a0a0a7c20 */ /* 0x000fe20008400000 */
[----:B------:R-:W-:-:S02]  /*9340*/  ISETP.GE.AND P0, PT, R30, 0x6a, PT ;  /* 0x0000006a1e00780c */ /* 0x000fc40003f06270 */
[----:B-1----:R-:W-:Y:S01]  /*9350*/  F2FP.SATFINITE.E4M3.F32.PACK_AB_MERGE_C R29, RZ, R118, RZ ;  /* 0x00000076ff1d723e */ /* 0x002fe200048070ff */
[----:B------:R0:W-:Y:S01]  /*9360*/  @!P1 STG.E.U8 desc[UR30][R4.64+0x59], R25 ;  /* 0x0000591904009986 */ /* 0x0001e2000c10111e */
[----:B------:R-:W-:Y:S02]  /*9370*/  ISETP.GE.AND P1, PT, R30, 0x69, PT ;  /* 0x000000691e00780c */ /* 0x000fe40003f26270 */
[C---:B------:R-:W-:Y:S01]  /*9380*/  ISETP.LT.OR P2, PT, R27.reuse, 0x9, !P2 ;  /* 0x000000091b00780c */ /* 0x040fe20005741670 */
[----:B------:R-:W-:Y:S01]  /*9390*/  @!P5 STG.E.U8 desc[UR30][R6.64+0x60], R117 ;  /* 0x000060750600d986 */ /* 0x000fe2000c10111e */
[----:B------:R-:W-:Y:S02]  /*93a0*/  ISETP.LT.OR P5, PT, R27, 0x1, !P0 ;  /* 0x000000011b00780c */ /* 0x000fe400047a1670 */
[----:B------:R-:W-:Y:S01]  /*93b0*/  F2FP.SATFINITE.E4M3.F32.PACK_AB_MERGE_C R19, RZ, R19, RZ ;  /* 0x00000013ff13723e */ /* 0x000fe200048070ff */
[----:B------:R1:W-:Y:S01]  /*93c0*/  @!P6 STG.E.U8 desc[UR30][R6.64+0x61], R29 ;  /* 0x0000611d0600e986 */ /* 0x0003e2000c10111e */
[----:B------:R-:W-:-:S02]  /*93d0*/  F2FP.SATFINITE.E4M3.F32.PACK_AB_MERGE_C R115, RZ, R115, RZ ;  /* 0x00000073ff73723e */ /* 0x000fc400048070ff */
[C---:B------:R-:W-:Y:S01]  /*93e0*/  ISETP.LT.OR P0, PT, R27.reuse, 0x9, !P0 ;  /* 0x000000091b00780c */ /* 0x040fe20004701670 */
[----:B------:R-:W-:Y:S01]  /*93f0*/  @!P4 STG.E.U8 desc[UR30][R4.64+0x60], R121 ;  /* 0x000060790400c986 */ /* 0x000fe2000c10111e */
[C---:B------:R-:W-:Y:S02]  /*9400*/  ISETP.LT.OR P4, PT, R27.reuse, 0x1, !P1 ;  /* 0x000000011b00780c */ /* 0x040fe40004f81670 */
[----:B------:R-:W-:Y:S02]  /*9410*/  ISETP.LT.OR P1, PT, R27, 0x9, !P1 ;  /* 0x000000091b00780c */ /* 0x000fe40004f21670 */
[----:B0-----:R-:W-:Y:S02]  /*9420*/  F2FP.SATFINITE.E4M3.F32.PACK_AB_MERGE_C R25, RZ, R116, RZ ;  /* 0x00000074ff19723e */ /* 0x001fe400048070ff */
[----:B------:R-:W-:Y:S02]  /*9430*/  F2FP.SATFINITE.E4M3.F32.PACK_AB_MERGE_C R31, RZ, R114, RZ ;  /* 0x00000072ff1f723e */ /* 0x000fe400048070ff */
[----:B-1----:R-:W-:Y:S01]  /*9440*/  F2FP.SATFINITE.E4M3.F32.PACK_AB_MERGE_C R29, RZ, R112, RZ ;  /* 0x00000070ff1d723e */ /* 0x002fe200048070ff */
[----:B------:R0:W-:Y:S01]  /*9450*/  @!P2 STG.E.U8 desc[UR30][R4.64+0x61], R25 ;  /* 0x000061190400a986 */ /* 0x0001e2000c10111e */
[----:B------:R-:W-:-:S02]  /*9460*/  ISETP.GE.AND P2, PT, R30, 0x71, PT ;  /* 0x000000711e00780c */ /* 0x000fc40003f46270 */
[----:B------:R-:W-:Y:S01]  /*9470*/  F2FP.SATFINITE.E4M3.F32.PACK_AB_MERGE_C R113, RZ, R113, RZ ;  /* 0x00000071ff71723e */ /* 0x000fe200048070ff */
[----:B------:R1:W-:Y:S01]  /*9480*/  @!P4 STG.E.U8 desc[UR30][R6.64+0x68], R19 ;  /* 0x000068130600c986 */ /* 0x0003e2000c10111e */
[C---:B------:R-:W-:Y:S02]  /*9490*/  ISETP.LT.OR P4, PT, R27.reuse, 0x1, !P2 ;  /* 0x000000011b00780c */ /* 0x040fe40005781670 */
[----:B------:R-:W-:Y:S01]  /*94a0*/  ISETP.LT.OR P2, PT, R27, 0x9, !P2 ;  /* 0x000000091b00780c */ /* 0x000fe20005741670 */
[----:B------:R2:W-:Y:S01]  /*94b0*/  @!P5 STG.E.U8 desc[UR30][R6.64+0x69], R29 ;  /* 0x0000691d0600d986 */ /* 0x0005e2000c10111e */
[----:B------:R-:W-:Y:S02]  /*94c0*/  F2FP.SATFINITE.E4M3.F32.PACK_AB_MERGE_C R109, RZ, R109, RZ ;  /* 0x0000006dff6d723e */ /* 0x000fe400048070ff */
[----:B------:R-:W-:Y:S01]  /*94d0*/  F2FP.SATFINITE.E4M3.F32.PACK_AB_MERGE_C R111, RZ, R111, RZ ;  /* 0x0000006fff6f723e */ /* 0x000fe200048070ff */
[----:B------:R-:W-:Y:S01]  /*94e0*/  @!P1 STG.E.U8 desc[UR30][R4.64+0x68], R115 ;  /* 0x0000687304009986 */ /* 0x000fe2000c10111e */
[----:B------:R-:W-:-:S02]  /*94f0*/  ISETP.GE.AND P1, PT, R30, 0x72, PT ;  /* 0x000000721e00780c */ /* 0x000fc40003f26270 */
[----:B0-----:R-:W-:Y:S01]  /*9500*/  F2FP.SATFINITE.E4M3.F32.PACK_AB_MERGE_C R25, RZ, R108, RZ ;  /* 0x0000006cff19723e */ /* 0x001fe200048070ff */
[----:B------:R-:W-:Y:S01]  /*9510*/  @!P0 STG.E.U8 desc[UR30][R4.64+0x69], R31 ;  /* 0x0000691f04008986 */ /* 0x000fe2000c10111e */
[C---:B------:R-:W-:Y:S02]  /*9520*/  ISETP.LT.OR P5, PT, R27.reuse, 0x1, !P1 ;  /* 0x000000011b00780c */ /* 0x040fe40004fa1670 */
[----:B-1----:R-:W-:Y:S01]  /*9530*/  F2FP.SATFINITE.E4M3.F32.PACK_AB_MERGE_C R19, RZ, R110, RZ ;  /* 0x0000006eff13723e */ /* 0x002fe200048070ff */
[----:B------:R-:W-:Y:S01]  /*9540*/  @!P4 STG.E.U8 desc[UR30][R6.64+0x70], R113 ;  /* 0x000070710600c986 */ /* 0x000fe2000c10111e */
[C---:B------:R-:W-:Y:S02]  /*9550*/  ISETP.GE.AND P4, PT, R30.reuse, 0x7a, PT ;  /* 0x0000007a1e00780c */ /* 0x040fe40003f86270 */
[----:B------:R-:W-:Y:S02]  /*9560*/  ISETP.LT.OR P1, PT, R27, 0x9, !P1 ;  /* 0x000000091b00780c */ /* 0x000fe40004f21670 */
[----:B------:R-:W-:-:S02]  /*9570*/  ISETP.GE.AND P0, PT, R30, 0x79, PT ;  /* 0x000000791e00780c */ /* 0x000fc40003f06270 */
[----:B------:R-:W-:Y:S02]  /*9580*/  F2FP.SATFINITE.E4M3.F32.PACK_AB_MERGE_C R107, RZ, R107, RZ ;  /* 0x0000006bff6b723e */ /* 0x000fe400048070ff */
[C---:B------:R-:W-:Y:S01]  /*9590*/  ISETP.LT.OR P6, PT, R27.reuse, 0x1, !P0 ;  /* 0x000000011b00780c */ /* 0x040fe200047c1670 */
[----:B------:R0:W-:Y:S01]  /*95a0*/  @!P5 STG.E.U8 desc[UR30][R6.64+0x71], R19 ;  /* 0x000071130600d986 */ /* 0x0001e2000c10111e */
[C---:B------:R-:W-:Y:S02]  /*95b0*/  ISETP.LT.OR P5, PT, R27.reuse, 0x9, !P4 ;  /* 0x000000091b00780c */ /* 0x040fe400067a1670 */
[C---:B------:R-:W-:Y:S01]  /*95c0*/  ISETP.LT.OR P0, PT, R27.reuse, 0x9, !P0 ;  /* 0x000000091b00780c */ /* 0x040fe20004701670 */
[----:B------:R-:W-:Y:S01]  /*95d0*/  @!P2 STG.E.U8 desc[UR30][R4.64+0x70], R109 ;  /* 0x0000706d0400a986 */ /* 0x000fe2000c10111e */
[----:B------:R-:W-:Y:S02]  /*95e0*/  ISETP.LT.OR P2, PT, R27, 0x1, !P4 ;  /* 0x000000011b00780c */ /* 0x000fe40006741670 */
[C---:B------:R-:W-:Y:S01]  /*95f0*/  ISETP.GE.AND P4, PT, R30.reuse, 0x82, PT ;  /* 0x000000821e00780c */ /* 0x040fe20003f86270 */
[----:B------:R1:W-:Y:S01]  /*9600*/  @!P1 STG.E.U8 desc[UR30][R4.64+0x71], R25 ;  /* 0x0000711904009986 */ /* 0x0003e2000c10111e */
[----:B------:R-:W-:-:S02]  /*9610*/  ISETP.GE.AND P1, PT, R30, 0x81, PT ;  /* 0x000000811e00780c */ /* 0x000fc40003f26270 */
[----:B--2---:R-:W-:Y:S01]  /*9620*/  F2FP.SATFINITE.E4M3.F32.PACK_AB_MERGE_C R29, RZ, R104, RZ ;  /* 0x00000068ff1d723e */ /* 0x004fe200048070ff */
[----:B------:R-:W-:Y:S01]  /*9630*/  @!P6 STG.E.U8 desc[UR30][R6.64+0x78], R111 ;  /* 0x0000786f0600e986 */ /* 0x000fe2000c10111e */
[----:B0-----:R-:W-:Y:S02]  /*9640*/  F2FP.SATFINITE.E4M3.F32.PACK_AB_MERGE_C R19, RZ, R106, RZ ;  /* 0x0000006aff13723e */ /* 0x001fe400048070ff */
[C---:B------:R-:W-:Y:S02]  /*9650*/  ISETP.LT.OR P6, PT, R27.reuse, 0x1, !P1 ;  /* 0x000000011b00780c */ /* 0x040fe40004fc1670 */
[----:B------:R-:W-:Y:S01]  /*9660*/  F2FP.SATFINITE.E4M3.F32.PACK_AB_MERGE_C R105, RZ, R105, RZ ;  /* 0x00000069ff69723e */ /* 0x000fe200048070ff */
[----:B------:R0:W-:Y:S01]  /*9670*/  @!P2 STG.E.U8 desc[UR30][R6.64+0x79], R19 ;  /* 0x000079130600a986 */ /* 0x0001e2000c10111e */
[C---:B------:R-:W-:Y:S02]  /*9680*/  ISETP.LT.OR P2, PT, R27.reuse, 0x1, !P4 ;  /* 0x000000011b00780c */ /* 0x040fe40006741670 */
[----:B-1----:R-:W-:Y:S01]  /*9690*/  F2FP.SATFINITE.E4M3.F32.PACK_AB_MERGE_C R25, RZ, R22, RZ ;  /* 0x00000016ff19723e */ /* 0x002fe200048070ff */
[----:B------:R-:W-:Y:S01]  /*96a0*/  @!P0 STG.E.U8 desc[UR30][R4.64+0x78], R107 ;  /* 0x0000786b04008986 */ /* 0x000fe2000c10111e */
[----:B------:R-:W-:-:S02]  /*96b0*/  ISETP.LT.OR P1, PT, R27, 0x9, !P1 ;  /* 0x000000091b00780c */ /* 0x000fc40004f21670 */
[C---:B------:R-:W-:Y:S01]  /*96c0*/  ISETP.GE.AND P0, PT, R30.reuse, 0x89, PT ;  /* 0x000000891e00780c */ /* 0x040fe20003f06270 */
[----:B------:R1:W-:Y:S01]  /*96d0*/  @!P5 STG.E.U8 desc[UR30][R4.64+0x79], R25 ;  /* 0x000079190400d986 */ /* 0x0003e2000c10111e */
[C---:B------:R-:W-:Y:S02]  /*96e0*/  ISETP.LT.OR P5, PT, R27.reuse, 0x9, !P4 ;  /* 0x000000091b00780c */ /* 0x040fe400067a1670 */
[----:B------:R-:W-:Y:S01]  /*96f0*/  ISETP.GE.AND P4, PT, R30, 0x8a, PT ;  /* 0x0000008a1e00780c */ /* 0x000fe20003f86270 */
[----:B------:R-:W-:Y:S01]  /*9700*/  @!P6 STG.E.U8 desc[UR30][R6.64+0x80], R105 ;  /* 0x000080690600e986 */ /* 0x000fe2000c10111e */
[C---:B------:R-:W-:Y:S02]  /*9710*/  ISETP.LT.OR P6, PT, R27.reuse, 0x1, !P0 ;  /* 0x000000011b00780c */ /* 0x040fe400047c1670 */
[----:B------:R-:W-:Y:S01]  /*9720*/  F2FP.SATFINITE.E4M3.F32.PACK_AB_MERGE_C R23, RZ, R23, RZ ;  /* 0x00000017ff17723e */ /* 0x000fe200048070ff */
[----:B------:R-:W-:Y:S01]  /*9730*/  @!P2 STG.E.U8 desc[UR30][R6.64+0x81], R29 ;  /* 0x0000811d0600a986 */ /* 0x000fe2000c10111e */
[----:B------:R-:W-:-:S02]  /*9740*/  ISETP.LT.OR P2, PT, R27, 0x1, !P4 ;  /* 0x000000011b00780c */ /* 0x000fc40006741670 */
[----:B0-----:R-:W-:Y:S01]  /*9750*/  F2FP.SATFINITE.E4M3.F32.PACK_AB_MERGE_C R19, RZ, R14, RZ ;  /* 0x0000000eff13723e */ /* 0x001fe200048070ff */
[----:B------:R-:W-:Y:S01]  /*9760*/  @!P1 STG.E.U8 desc[UR30][R4.64+0x80], R23 ;  /* 0x0000801704009986 */ /* 0x000fe2000c10111e */
[----:B-1----:R-:W-:Y:S02]  /*9770*/  F2FP.SATFINITE.E4M3.F32.PACK_AB_MERGE_C R25, RZ, R20, RZ ;  /* 0x00000014ff19723e */ /* 0x002fe400048070ff */
[----:B------:R-:W-:Y:S01]  /*9780*/  F2FP.SATFINITE.E4M3.F32.PACK_AB_MERGE_C R21, RZ, R21, RZ ;  /* 0x00000015ff15723e */ /* 0x000fe200048070ff */
[----:B------:R0:W-:Y:S01]  /*9790*/  @!P5 STG.E.U8 desc[UR30][R4.64+0x81], R19 ;  /* 0x000081130400d986 */ /* 0x0001e2000c10111e */
[C---:B------:R-:W-:Y:S02]  /*97a0*/  ISETP.LT.OR P0, PT, R27.reuse, 0x9, !P0 ;  /* 0x000000091b00780c */ /* 0x040fe40004701670 */
[----:B------:R-:W-:Y:S01]  /*97b0*/  ISETP.LT.OR P1, PT, R27, 0x9, !P4 ;  /* 0x000000091b00780c */ /* 0x000fe20006721670 */
[----:B------:R1:W-:Y:S01]  /*97c0*/  @!P6 STG.E.U8 desc[UR30][R6.64+0x88], R21 ;  /* 0x000088150600e986 */ /* 0x0003e2000c10111e */
[----:B------:R-:W-:-:S02]  /*97d0*/  ISETP.GE.AND P4, PT, R30, 0x92, PT ;  /* 0x000000921e00780c */ /* 0x000fc40003f86270 */
[----:B------:R-:W-:Y:S01]  /*97e0*/  F2FP.SATFINITE.E4M3.F32.PACK_AB_MERGE_C R17, RZ, R17, RZ ;  /* 0x00000011ff11723e */ /* 0x000fe200048070ff */
[----:B------:R-:W-:Y:S01]  /*97f0*/  @!P2 STG.E.U8 desc[UR30][R6.64+0x89], R25 ;  /* 0x000089190600a986 */ /* 0x000fe2000c10111e */
[----:B------:R-:W-:Y:S02]  /*9800*/  ISETP.GE.AND P2, PT, R30, 0x91, PT ;  /* 0x000000911e00780c */ /* 0x000fe40003f46270 */
[C---:B------:R-:W-:Y:S02]  /*9810*/  ISETP.LT.OR P6, PT, R27.reuse, 0x1, !P4 ;  /* 0x000000011b00780c */ /* 0x040fe400067c1670 */
[----:B------:R-:W-:Y:S01]  /*9820*/  ISETP.LT.OR P5, PT, R27, 0x1, !P2 ;  /* 0x000000011b00780c */ /* 0x000fe200057a1670 */
[----:B------:R2:W-:Y:S01]  /*9830*/  @!P0 STG.E.U8 desc[UR30][R4.64+0x88], R17 ;  /* 0x0000881104008986 */ /* 0x0005e2000c10111e */
[----:B0-----:R-:W-:Y:S02]  /*9840*/  F2FP.SATFINITE.E4M3.F32.PACK_AB_MERGE_C R19, RZ, R18, RZ ;  /* 0x00000012ff13723e */ /* 0x001fe400048070ff */
[----:B------:R-:W-:-:S02]  /*9850*/  F2FP.SATFINITE.E4M3.F32.PACK_AB_MERGE_C R15, RZ, R15, RZ ;  /* 0x0000000fff0f723e */ /* 0x000fc400048070ff */
[----:B-1----:R-:W-:Y:S01]  /*9860*/  F2FP.SATFINITE.E4M3.F32.PACK_AB_MERGE_C R21, RZ, R16, RZ ;  /* 0x00000010ff15723e */ /* 0x002fe200048070ff */
[----:B------:R-:W-:Y:S01]  /*9870*/  @!P1 STG.E.U8 desc[UR30][R4.64+0x89], R19 ;  /* 0x0000891304009986 */ /* 0x000fe2000c10111e */
[C---:B------:R-:W-:Y:S02]  /*9880*/  ISETP.LT.OR P0, PT, R27.reuse, 0x9, !P2 ;  /* 0x000000091b00780c */ /* 0x040fe40005701670 */
[C---:B------:R-:W-:Y:S01]  /*9890*/  ISETP.GE.AND P1, PT, R30.reuse, 0x9a, PT ;  /* 0x0000009a1e00780c */ /* 0x040fe20003f26270 */
[----:B------:R-:W-:Y:S01]  /*98a0*/  @!P6 STG.E.U8 desc[UR30][R6.64+0x91], R21 ;  /* 0x000091150600e986 */ /* 0x000fe2000c10111e */
[----:B------:R-:W-:Y:S02]  /*98b0*/  ISETP.GE.AND P2, PT, R30, 0x99, PT ;  /* 0x000000991e00780c */ /* 0x000fe40003f46270 */
[C---:B------:R-:W-:Y:S01]  /*98c0*/  ISETP.LT.OR P4, PT, R27.reuse, 0x9, !P4 ;  /* 0x000000091b00780c */ /* 0x040fe20006781670 */
[----:B------:R0:W-:Y:S01]  /*98d0*/  @!P5 STG.E.U8 desc[UR30][R6.64+0x90], R15 ;  /* 0x0000900f0600d986 */ /* 0x0001e2000c10111e */
[----:B------:R-:W-:-:S02]  /*98e0*/  ISETP.LT.OR P6, PT, R27, 0x1, !P1 ;  /* 0x000000011b00780c */ /* 0x000fc40004fc1670 */
[C---:B------:R-:W-:Y:S02]  /*98f0*/  ISETP.LT.OR P5, PT, R27.reuse, 0x1, !P2 ;  /* 0x000000011b00780c */ /* 0x040fe400057a1670 */
[C---:B------:R-:W-:Y:S02]  /*9900*/  ISETP.LT.OR P2, PT, R27.reuse, 0x9, !P2 ;  /* 0x000000091b00780c */ /* 0x040fe40005741670 */
[----:B------:R-:W-:Y:S02]  /*9910*/  ISETP.LT.OR P1, PT, R27, 0x9, !P1 ;  /* 0x000000091b00780c */ /* 0x000fe40004f21670 */
[----:B------:R-:W-:Y:S02]  /*9920*/  F2FP.SATFINITE.E4M3.F32.PACK_AB_MERGE_C R13, RZ, R13, RZ ;  /* 0x0000000dff0d723e */ /* 0x000fe400048070ff */
[----:B--2---:R-:W-:Y:S02]  /*9930*/  F2FP.SATFINITE.E4M3.F32.PACK_AB_MERGE_C R17, RZ, R8, RZ ;  /* 0x00000008ff11723e */ /* 0x004fe400048070ff */
[----:B0-----:R-:W-:Y:S01]  /*9940*/  F2FP.SATFINITE.E4M3.F32.PACK_AB_MERGE_C R15, RZ, R12, RZ ;  /* 0x0000000cff0f723e */ /* 0x001fe200048070ff */
[----:B------:R0:W-:Y:S01]  /*9950*/  @!P0 STG.E.U8 desc[UR30][R4.64+0x90], R13 ;  /* 0x0000900d04008986 */ /* 0x0001e2000c10111e */
[----:B------:R-:W-:-:S02]  /*9960*/  F2FP.SATFINITE.E4M3.F32.PACK_AB_MERGE_C R9, RZ, R9, RZ ;  /* 0x00000009ff09723e */ /* 0x000fc400048070ff */
[----:B------:R-:W-:Y:S01]  /*9970*/  F2FP.SATFINITE.E4M3.F32.PACK_AB_MERGE_C R11, RZ, R11, RZ ;  /* 0x0000000bff0b723e */ /* 0x000fe200048070ff */
[----:B------:R0:W-:Y:S01]  /*9980*/  @!P4 STG.E.U8 desc[UR30][R4.64+0x91], R15 ;  /* 0x0000910f0400c986 */ /* 0x0001e2000c10111e */
[----:B------:R-:W-:-:S03]  /*9990*/  F2FP.SATFINITE.E4M3.F32.PACK_AB_MERGE_C R19, RZ, R10, RZ ;  /* 0x0000000aff13723e */ /* 0x000fc600048070ff */
[----:B------:R0:W-:Y:S04]  /*99a0*/  @!P6 STG.E.U8 desc[UR30][R6.64+0x99], R17 ;  /* 0x000099110600e986 */ /* 0x0001e8000c10111e */
[----:B------:R0:W-:Y:S04]  /*99b0*/  @!P5 STG.E.U8 desc[UR30][R6.64+0x98], R9 ;  /* 0x000098090600d986 */ /* 0x0001e8000c10111e */
[----:B------:R0:W-:Y:S04]  /*99c0*/  @!P2 STG.E.U8 desc[UR30][R4.64+0x98], R11 ;  /* 0x0000980b0400a986 */ /* 0x0001e8000c10111e */
[----:B------:R0:W-:Y:S02]  /*99d0*/  @!P1 STG.E.U8 desc[UR30][R4.64+0x99], R19 ;  /* 0x0000991304009986 */ /* 0x0001e4000c10111e */
.L_x_193:
[----:B------:R-:W-:Y:S05]  /*99e0*/  BSYNC B0 ;  /* 0x0000000000007941 */ /* 0x000fea0003800000 */
.L_x_31:
[----:B------:R-:W-:Y:S01]  /*99f0*/  ULDC UR10, c[0x0][0xc] ;  /* 0x00000300000a7ab9 */ /* 0x000fe20000000800 */
[----:B------:R-:W-:Y:S01]  /*9a00*/  ULDC UR11, c[0x0][0x10] ;  /* 0x00000400000b7ab9 */ /* 0x000fe20000000800 */
[----:B0---4-:R-:W0:Y:S01]  /*9a10*/  LDC R5, c[0x0][0x14] ;  /* 0x00000500ff057b82 */ /* 0x011e220000000800 */
[----:B------:R-:W-:Y:S01]  /*9a20*/  UIMAD.WIDE.U32 UR10, UR10, UR11, URZ ;  /* 0x0000000b0a0a72a5 */ /* 0x000fe2000f8e003f */
[----:B------:R-:W-:Y:S01]  /*9a30*/  IMAD.MOV.U32 R4, RZ, RZ, -0x1 ;  /* 0xffffffffff047424 */ /* 0x000fe200078e00ff */
[----:B------:R-:W-:-:S04]  /*9a40*/  UMOV UR27, 0xffffffff ;  /* 0xffffffff001b7882 */ /* 0x000fc80000000000 */
[----:B0-----:R-:W-:-:S04]  /*9a50*/  IMAD.WIDE.U32 R2, R5, UR10, R2 ;  /* 0x0000000a05027c25 */ /* 0x001fc8000f8e0002 */
[----:B------:R-:W-:Y:S01]  /*9a60*/  IMAD R5, R5, UR11, RZ ;  /* 0x0000000b05057c24 */ /* 0x000fe2000f8e02ff */
[----:B------:R-:W-:Y:S02]  /*9a70*/  ULDC.64 UR10, c[0x0][0x650] ;  /* 0x00019400000a7ab9 */ /* 0x000fe40000000a00 */
[----:B------:R-:W-:Y:S01]  /*9a80*/  ISETP.GE.U32.AND P0, PT, R2, UR10, PT ;  /* 0x0000000a02007c0c */ /* 0x000fe2000bf06070 */
[--C-:B------:R-:W-:Y:S01]  /*9a90*/  IMAD.IADD R3, R3, 0x1, R5.reuse ;  /* 0x0000000103037824 */ /* 0x100fe200078e0205 */
[----:B------:R-:W-:-:S04]  /*9aa0*/  PRMT R5, RZ, 0x7610, R5 ;  /* 0x00007610ff057816 */ /* 0x000fc80000000005 */
[----:B------:R-:W-:-:S13]  /*9ab0*/  ISETP.GE.U32.AND.EX P0, PT, R3, UR11, PT, P0 ;  /* 0x0000000b03007c0c */ /* 0x000fda000bf06100 */
[----:B------:R-:W-:Y:S05]  /*9ac0*/  @P0 BRA `(.L_x_194) ;  /* 0x0000000400640947 */ /* 0x000fea0003800000 */
[----:B------:R-:W0:Y:S01]  /*9ad0*/  S2R R16, SR_CTAID.X ;  /* 0x0000000000107919 */ /* 0x000e220000002500 */
[----:B------:R-:W4:Y:S01]  /*9ae0*/  LDC.64 R10, c[0x0][0x628] ;  /* 0x00018a00ff0a7b82 */ /* 0x000f220000000a00 */
[----:B------:R-:W-:Y:S01]  /*9af0*/  ULDC UR6, c[0x0][0x150] ;  /* 0x0000540000067ab9 */ /* 0x000fe20000000800 */
[----:B------:R-:W-:Y:S01]  /*9b00*/  IMAD.MOV.U32 R8, RZ, RZ, R2 ;  /* 0x000000ffff087224 */ /* 0x000fe200078e0002 */
[----:B------:R-:W0:Y:S01]  /*9b10*/  S2R R18, SR_CTAID.Y ;  /* 0x0000000000127919 */ /* 0x000e220000002600 */
[----:B------:R-:W-:-:S04]  /*9b20*/  IMAD.MOV.U32 R9, RZ, RZ, R3 ;  /* 0x000000ffff097224 */ /* 0x000fc800078e0003 */
[----:B------:R-:W1:Y:S08]  /*9b30*/  LDC R19, c[0x0][0x144] ;  /* 0x00005100ff137b82 */ /* 0x000e700000000800 */
[----:B------:R-:W1:Y:S08]  /*9b40*/  LDC R12, c[0x0][0x630] ;  /* 0x00018c00ff0c7b82 */ /* 0x000e700000000800 */
[----:B------:R-:W1:Y:S01]  /*9b50*/  LDC.64 R14, c[0x0][0x620] ;  /* 0x00018800ff0e7b82 */ /* 0x000e620000000a00 */
[----:B----4-:R-:W-:-:S04]  /*9b60*/  ISETP.NE.U32.AND P0, PT, R10, RZ, PT ;  /* 0x000000ff0a00720c */ /* 0x010fc80003f05070 */
[----:B------:R-:W-:Y:S02]  /*9b70*/  ISETP.NE.AND.EX P0, PT, R11, RZ, PT, P0 ;  /* 0x000000ff0b00720c */ /* 0x000fe40003f05300 */
[----:B0-----:R-:W-:-:S05]  /*9b80*/  I2FP.F32.U32 R4, R16 ;  /* 0x0000001000047245 */ /* 0x001fca0000201000 */
[----:B------:R-:W-:-:S04]  /*9b90*/  FMUL R4, R4, UR6 ;  /* 0x0000000604047c20 */ /* 0x000fc80008400000 */
[----:B------:R0:W4:Y:S02]  /*9ba0*/  F2I.U32.TRUNC.NTZ R17, R4 ;  /* 0x0000000400117305 */ /* 0x000124000020f000 */
[----:B------:R-:W-:Y:S05]  /*9bb0*/  @!P0 BRA `(.L_x_195) ;  /* 0x0000000000288947 */ /* 0x000fea0003800000 */
[----:B------:R-:W2:Y:S02]  /*9bc0*/  LDC R5, c[0x0][0x634] ;  /* 0x00018d00ff057b82 */ /* 0x000ea40000000800 */
[----:B--2---:R-:W-:-:S05]  /*9bd0*/  IADD3 R9, P0, R2, R5, RZ ;  /* 0x0000000502097210 */ /* 0x004fca0007f1e0ff */
[----:B------:R-:W-:-:S04]  /*9be0*/  IMAD.X R13, RZ, RZ, R3, P0 ;  /* 0x000000ffff0d7224 */ /* 0x000fc800000e0603 */
[----:B0-----:R-:W-:-:S04]  /*9bf0*/  IMAD.WIDE.U32 R4, R13, R10, RZ ;  /* 0x0000000a0d047225 */ /* 0x001fc800078e00ff */
[----:B-----5:R-:W-:-:S04]  /*9c00*/  IMAD.WIDE.U32 R6, P0, R9, R11, R4 ;  /* 0x0000000b09067225 */ /* 0x020fc80007800004 */
[----:B------:R-:W-:-:S04]  /*9c10*/  IMAD.WIDE.U32 R4, R9, R10, RZ ;  /* 0x0000000a09047225 */ /* 0x000fc800078e00ff */
[----:B------:R-:W-:Y:S01]  /*9c20*/  IMAD.X R9, RZ, RZ, RZ, P0 ;  /* 0x000000ffff097224 */ /* 0x000fe200000e06ff */
[----:B------:R-:W-:Y:S01]  /*9c30*/  IADD3 RZ, P0, R5, R6, RZ ;  /* 0x0000000605ff7210 */ /* 0x000fe20007f1e0ff */
[----:B------:R-:W-:-:S04]  /*9c40*/  IMAD.MOV.U32 R8, RZ, RZ, R7 ;  /* 0x000000ffff087224 */ /* 0x000fc800078e0007 */
[----:B------:R-:W-:-:S08]  /*9c50*/  IMAD.WIDE.U32.X R8, R13, R11, R8, P0 ;  /* 0x0000000b0d087225 */ /* 0x000fd000000e0408 */
.L_x_195:
[----:B--2---:R-:W2:Y:S01]  /*9c60*/  LDC.64 R24, c[0x0][0x640] ;  /* 0x00019000ff187b82 */ /* 0x004ea20000000a00 */
[-C--:B-1-3--:R-:W-:Y:S01]  /*9c70*/  SHF.R.U64 R28, R8, R12.reuse, R9 ;  /* 0x0000000c081c7219 */ /* 0x08afe20000001209 */
[----:B----4-:R-:W-:Y:S01]  /*9c80*/  IMAD.MOV R17, RZ, RZ, -R17 ;  /* 0x000000ffff117224 */ /* 0x010fe200078e0a11 */
[----:B0-----:R-:W-:Y:S01]  /*9c90*/  SHF.R.U32.HI R4, RZ, R12, R9 ;  /* 0x0000000cff047219 */ /* 0x001fe20000011609 */
[----:B------:R-:W-:Y:S01]  /*9ca0*/  ULDC UR6, c[0x0][0x154] ;  /* 0x0000550000067ab9 */ /* 0x000fe20000000800 */
[----:B------:R-:W-:Y:S01]  /*9cb0*/  IADD3 R7, P0, RZ, -R28, RZ ;  /* 0x8000001cff077210 */ /* 0x000fe20007f1e0ff */
[----:B------:R-:W-:Y:S02]  /*9cc0*/  IMAD R17, R19, R17, R16 ;  /* 0x0000001113117224 */ /* 0x000fe400078e0210 */
[----:B------:R-:W0:Y:S01]  /*9cd0*/  LDC R8, c[0x0][0x618] ;  /* 0x00018600ff087b82 */ /* 0x000e220000000800 */
[----:B------:R-:W-:Y:S02]  /*9ce0*/  IMAD.MOV.U32 R9, RZ, RZ, 0x1 ;  /* 0x00000001ff097424 */ /* 0x000fe400078e00ff */
[----:B------:R-:W-:-:S04]  /*9cf0*/  IMAD.X R5, RZ, RZ, ~R4, P0 ;  /* 0x000000ffff057224 */ /* 0x000fc800000e0e04 */
[-C--:B-----5:R-:W-:Y:S01]  /*9d00*/  IMAD R6, R5, R14.reuse, RZ ;  /* 0x0000000e05067224 */ /* 0x0a0fe200078e02ff */
[----:B------:R-:W1:Y:S01]  /*9d10*/  LDC R20, c[0x0][0x608] ;  /* 0x00018200ff147b82 */ /* 0x000e620000000800 */
[----:B------:R-:W-:-:S04]  /*9d20*/  IMAD.WIDE.U32 R4, R7, R14, R2 ;  /* 0x0000000e07047225 */ /* 0x000fc800078e0002 */
[----:B------:R-:W-:Y:S01]  /*9d30*/  IMAD R7, R7, R15, R6 ;  /* 0x0000000f07077224 */ /* 0x000fe200078e0206 */
[----:B------:R-:W-:Y:S02]  /*9d40*/  I2FP.F32.U32 R6, R18 ;  /* 0x0000001200067245 */ /* 0x000fe40000201000 */
[----:B------:R-:W3:Y:S01]  /*9d50*/  LDC R22, c[0x0][0x658] ;  /* 0x00019600ff167b82 */ /* 0x000ee20000000800 */
[----:B------:R-:W-:Y:S01]  /*9d60*/  IMAD.IADD R5, R5, 0x1, R7 ;  /* 0x0000000105057824 */ /* 0x000fe200078e0207 */
[----:B--2---:R-:W-:Y:S01]  /*9d70*/  ISETP.NE.U32.AND P0, PT, R24, RZ, PT ;  /* 0x000000ff1800720c */ /* 0x004fe20003f05070 */
[----:B------:R-:W-:Y:S01]  /*9d80*/  FMUL R6, R6, UR6 ;  /* 0x0000000606067c20 */ /* 0x000fe20008400000 */
[----:B------:R-:W-:Y:S02]  /*9d90*/  IMAD.MOV.U32 R7, RZ, RZ, -0x1 ;  /* 0xffffffffff077424 */ /* 0x000fe400078e00ff */
[----:B------:R-:W-:Y:S01]  /*9da0*/  ISETP.NE.AND.EX P0, PT, R25, RZ, PT, P0 ;  /* 0x000000ff1900720c */ /* 0x000fe20003f05300 */
[----:B------:R2:W4:Y:S01]  /*9db0*/  F2I.U32.TRUNC.NTZ R13, R6 ;  /* 0x00000006000d7305 */ /* 0x000522000020f000 */
[----:B------:R-:W2:Y:S01]  /*9dc0*/  LDC R15, c[0x0][0x148] ;  /* 0x00005200ff0f7b82 */ /* 0x000ea20000000800 */
[----:B0-----:R-:W-:-:S02]  /*9dd0*/  SHF.R.U64 R12, R4, R8, R5 ;  /* 0x00000008040c7219 */ /* 0x001fc40000001205 */
[----:B------:R-:W-:-:S05]  /*9de0*/  SHF.R.U32.HI R5, RZ, R8, R5 ;  /* 0x00000008ff057219 */ /* 0x000fca0000011605 */
[----:B------:R-:W0:Y:S01]  /*9df0*/  LDC R16, c[0x0][0x600] ;  /* 0x00018000ff107b82 */ /* 0x000e220000000800 */
[-CC-:B-1----:R-:W-:Y:S02]  /*9e00*/  SHF.R.U64 R10, R12, R20.reuse, R5.reuse ;  /* 0x000000140c0a7219 */ /* 0x182fe40000001205 */
[----:B------:R-:W-:-:S05]  /*9e10*/  SHF.R.U32.HI R5, RZ, R20, R5 ;  /* 0x00000014ff057219 */ /* 0x000fca0000011605 */
[----:B------:R-:W1:Y:S01]  /*9e20*/  LDC R21, c[0x0][0x648] ;  /* 0x00019200ff157b82 */ /* 0x000e620000000800 */
[-CC-:B---3--:R-:W-:Y:S02]  /*9e30*/  SHF.R.U64 R14, R10, R22.reuse, R5.reuse ;  /* 0x000000160a0e7219 */ /* 0x188fe40000001205 */
[-C--:B------:R-:W-:Y:S02]  /*9e40*/  SHF.L.U32 R7, R7, R22.reuse, RZ ;  /* 0x0000001607077219 */ /* 0x080fe400000006ff */
[-C--:B------:R-:W-:Y:S01]  /*9e50*/  SHF.R.U32.HI R5, RZ, R22.reuse, R5 ;  /* 0x00000016ff057219 */ /* 0x080fe20000011605 */
[----:B------:R-:W-:Y:S01]  /*9e60*/  IMAD.MOV.U32 R4, RZ, RZ, R14 ;  /* 0x000000ffff047224 */ /* 0x000fe200078e000e */
[----:B------:R-:W-:Y:S01]  /*9e70*/  SHF.L.U32 R26, R9, R22, RZ ;  /* 0x00000016091a7219 */ /* 0x000fe200000006ff */
[----:B------:R-:W3:Y:S01]  /*9e80*/  LDC R23, c[0x0][0x638] ;  /* 0x00018e00ff177b82 */ /* 0x000ee20000000800 */
[----:B------:R-:W-:-:S07]  /*9e90*/  LOP3.LUT R19, RZ, R7, RZ, 0x33, !PT ;  /* 0x00000007ff137212 */ /* 0x000fce00078e33ff */
[----:B------:R-:W0:Y:S01]  /*9ea0*/  LDC R27, c[0x0][0x610] ;  /* 0x00018400ff1b7b82 */ /* 0x000e220000000800 */
[----:B----4-:R-:W-:Y:S05]  /*9eb0*/  @!P0 BRA `(.L_x_196) ;  /* 0x0000000000288947 */ /* 0x010fea0003800000 */
[----:B------:R-:W4:Y:S02]  /*9ec0*/  LDC R9, c[0x0][0x64c] ;  /* 0x00019300ff097b82 */ /* 0x000f240000000800 */
[----:B----4-:R-:W-:-:S05]  /*9ed0*/  IADD3 R9, P0, R14, R9, RZ ;  /* 0x000000090e097210 */ /* 0x010fca0007f1e0ff */
[----:B------:R-:W-:-:S04]  /*9ee0*/  IMAD.X R11, RZ, RZ, R5, P0 ;  /* 0x000000ffff0b7224 */ /* 0x000fc800000e0605 */
[----:B------:R-:W-:-:S04]  /*9ef0*/  IMAD.WIDE.U32 R4, R11, R24, RZ ;  /* 0x000000180b047225 */ /* 0x000fc800078e00ff */
[----:B--2---:R-:W-:-:S04]  /*9f00*/  IMAD.WIDE.U32 R6, P0, R9, R25, R4 ;  /* 0x0000001909067225 */ /* 0x004fc80007800004 */
[----:B------:R-:W-:-:S04]  /*9f10*/  IMAD.WIDE.U32 R4, R9, R24, RZ ;  /* 0x0000001809047225 */ /* 0x000fc800078e00ff */
[----:B------:R-:W-:Y:S01]  /*9f20*/  IMAD.X R9, RZ, RZ, RZ, P0 ;  /* 0x000000ffff097224 */ /* 0x000fe200000e06ff */
[----:B------:R-:W-:Y:S01]  /*9f30*/  IADD3 RZ, P0, R5, R6, RZ ;  /* 0x0000000605ff7210 */ /* 0x000fe20007f1e0ff */
[----:B------:R-:W-:-:S04]  /*9f40*/  IMAD.MOV.U32 R8, RZ, RZ, R7 ;  /* 0x000000ffff087224 */ /* 0x000fc800078e0007 */
[----:B------:R-:W-:-:S08]  /*9f50*/  IMAD.WIDE.U32.X R4, R11, R25, R8, P0 ;  /* 0x000000190b047225 */ /* 0x000fd000000e0408 */
.L_x_196:
[----:B-1----:R-:W-:Y:S01]  /*9f60*/  SHF.R.U64 R4, R4, R21, R5 ;  /* 0x0000001504047219 */ /* 0x002fe20000001205 */
[----:B0-----:R-:W-:Y:S01]  /*9f70*/  VIADD R7, R16, 0xffffffff ;  /* 0xffffffff10077836 */ /* 0x001fe20000000000 */
[----:B------:R-:W-:Y:S01]  /*9f80*/  LOP3.LUT R9, R10, R19, RZ, 0xc0, !PT ;  /* 0x000000130a097212 */ /* 0x000fe200078ec0ff */
[----:B------:R-:W-:Y:S01]  /*9f90*/  IMAD.MOV R13, RZ, RZ, -R13 ;  /* 0x000000ffff0d7224 */ /* 0x000fe200078e0a0d */
[----:B------:R-:W-:Y:S01]  /*9fa0*/  R2UR UR27, R28 ;  /* 0x000000001c1b72ca */ /* 0x000fe200000e0000 */
[----:B------:R-:W-:Y:S01]  /*9fb0*/  IMAD.MOV R5, RZ, RZ, -R4 ;  /* 0x000000ffff057224 */ /* 0x000fe200078e0a04 */
[----:B------:R-:W-:Y:S01]  /*9fc0*/  LOP3.LUT R7, R12, R7, RZ, 0xc0, !PT ;  /* 0x000000070c077212 */ /* 0x000fe200078ec0ff */
[----:B------:R-:W-:Y:S02]  /*9fd0*/  IMAD R26, R26, R4, R9 ;  /* 0x000000041a1a7224 */ /* 0x000fe400078e0209 */
[----:B--2---:R-:W-:Y:S02]  /*9fe0*/  @P3 IMAD R17, R15, R13, R18 ;  /* 0x0000000d0f113224 */ /* 0x004fe400078e0212 */
[----:B---3--:R-:W-:-:S02]  /*9ff0*/  IMAD R4, R5, R23, R14 ;  /* 0x0000001705047224 */ /* 0x008fc400078e020e */
[----:B------:R-:W-:Y:S02]  /*a000*/  IMAD R26, R26, R27, R17 ;  /* 0x0000001b1a1a7224 */ /* 0x000fe400078e0211 */
[----:B------:R-:W-:Y:S02]  /*a010*/  IMAD R5, R4, R16, R7 ;  /* 0x0000001004057224 */ /* 0x000fe400078e0207 */
[----:B------:R-:W-:-:S03]  /*a020*/  IMAD.MOV.U32 R6, RZ, RZ, 0x1 ;  /* 0x00000001ff067424 */ /* 0x000fc600078e00ff */
[----:B------:R-:W-:Y:S02]  /*a030*/  SEL R4, R5, R26, !P3 ;  /* 0x0000001a05047207 */ /* 0x000fe40005800000 */
[----:B------:R-:W-:Y:S02]  /*a040*/  SEL R26, R26, R5, !P3 ;  /* 0x000000051a1a7207 */ /* 0x000fe40005800000 */
[----:B------:R-:W-:-:S07]  /*a050*/  PRMT R5, R6, 0x7610, R5 ;  /* 0x0000761006057816 */ /* 0x000fce0000000005 */
.L_x_194:
[----:B------:R-:W-:Y:S01]  /*a060*/  LOP3.LUT P0, RZ, R5, 0xff, RZ, 0xc0, !PT ;  /* 0x000000ff05ff7812 */ /* 0x000fe2000780c0ff */
[----:B------:R-:W-:-:S12]  /*a070*/  IMAD.MOV.U32 R5, RZ, RZ, R26 ;  /* 0x000000ffff057224 */ /* 0x000fd800078e001a */
[----:B------:R-:W-:Y:S05]  /*a080*/  @P0 BRA `(.L_x_197) ;  /* 0xffffff6c00d40947 */ /* 0x000fea000383ffff */
[----:B------:R-:W-:Y:S05]  /*a090*/  EXIT ;  /* 0x000000000000794d */ /* 0x000fea0003800000 */
.L_x_3:
[----:B0-----:R-:W-:Y:S01]  /*a0a0*/  ULDC.64 UR4, c[0x0][0x650] ;  /* 0x0001940000047ab9 */ /* 0x001fe20000000a00 */
[----:B------:R-:W-:Y:S01]  /*a0b0*/  PRMT R4, RZ, 0x7610, R4 ;  /* 0x00007610ff047816 */ /* 0x000fe20000000004 */
[----:B------:R-:W-:Y:S01]  /*a0c0*/  IMAD.MOV.U32 R5, RZ, RZ, -0x1 ;  /* 0xffffffffff057424 */ /* 0x000fe200078e00ff */
[----:B------:R-:W-:Y:S01]  /*a0d0*/  ISETP.GE.U32.AND P0, PT, R2, UR4, PT ;  /* 0x0000000402007c0c */ /* 0x000fe2000bf06070 */
[----:B------:R-:W-:Y:S02]  /*a0e0*/  IMAD.MOV.U32 R9, RZ, RZ, -0x1 ;  /* 0xffffffffff097424 */ /* 0x000fe400078e00ff */
        /* <DEDUP_REMOVED lines=21> */
.L_x_199:
[--C-:B------:R-:W-:Y:S01]  /*a240*/  SHF.R.U64 R14, R12, R16, R13.reuse ;  /* 0x000000100c0e7219 */ /* 0x100fe2000000120d */
[----:B------:R-:W0:Y:S01]  /*a250*/  LDC R20, c[0x0][0x618] ;  /* 0x00018600ff147b82 */ /* 0x000e220000000800 */
[----:B------:R-:W-:Y:S01]  /*a260*/  I2FP.F32.U32 R5, R6 ;  /* 0x0000000600057245 */ /* 0x000fe20000201000 */
[----:B------:R-:W-:Y:S01]  /*a270*/  ULDC UR4, c[0x0][0x150] ;  /* 0x0000540000047ab9 */ /* 0x000fe20000000800 */
[----:B------:R-:W-:Y:S02]  /*a280*/  SHF.R.U32.HI R4, RZ, R16, R13 ;  /* 0x00000010ff047219 */ /* 0x000fe4000001160d */
[----:B------:R-:W-:Y:S01]  /*a290*/  IADD3 R7, P0, RZ, -R14, RZ ;  /* 0x8000000eff077210 */ /* 0x000fe20007f1e0ff */
[----:B------:R-:W-:Y:S01]  /*a2a0*/  FMUL R11, R5, UR4 ;  /* 0x00000004050b7c20 */ /* 0x000fe20008400000 */
[----:B------:R-:W-:Y:S01]  /*a2b0*/  ULDC UR4, c[0x0][0x154] ;  /* 0x0000550000047ab9 */ /* 0x000fe20000000800 */
[----:B------:R-:W1:Y:S02]  /*a2c0*/  LDC.64 R22, c[0x0][0x640] ;  /* 0x00019000ff167b82 */ /* 0x000e640000000a00 */
[----:B------:R-:W-:-:S02]  /*a2d0*/  IMAD.X R9, RZ, RZ, ~R4, P0 ;  /* 0x000000ffff097224 */ /* 0x000fc400000e0e04 */
[----:B------:R-:W2:Y:S01]  /*a2e0*/  F2I.U32.TRUNC.NTZ R11, R11 ;  /* 0x0000000b000b7305 */ /* 0x000ea2000020f000 */
[----:B------:R-:W-:-:S03]  /*a2f0*/  IMAD.WIDE.U32 R4, R7, R18, R2 ;  /* 0x0000001207047225 */ /* 0x000fc600078e0002 */
[----:B------:R-:W3:Y:S01]  /*a300*/  LDC R13, c[0x0][0x144] ;  /* 0x00005100ff0d7b82 */ /* 0x000ee20000000800 */
[----:B------:R-:W-:-:S04]  /*a310*/  IMAD R10, R9, R18, RZ ;  /* 0x00000012090a7224 */ /* 0x000fc800078e02ff */
[----:B------:R-:W-:Y:S02]  /*a320*/  IMAD R7, R7, R19, R10 ;  /* 0x0000001307077224 */ /* 0x000fe400078e020a */
[----:B------:R-:W-:Y:S01]  /*a330*/  IMAD.MOV.U32 R10, RZ, RZ, -0x1 ;  /* 0xffffffffff0a7424 */ /* 0x000fe200078e00ff */
[----:B------:R-:W4:Y:S01]  /*a340*/  LDC R16, c[0x0][0x608] ;  /* 0x00018200ff107b82 */ /* 0x000f220000000800 */
[----:B------:R-:W-:Y:S01]  /*a350*/  IMAD.IADD R5, R5, 0x1, R7 ;  /* 0x0000000105057824 */ /* 0x000fe200078e0207 */
[----:B------:R-:W-:-:S04]  /*a360*/  I2FP.F32.U32 R7, R8 ;  /* 0x0000000800077245 */ /* 0x000fc80000201000 */
[-C--:B0-----:R-:W-:Y:S01]  /*a370*/  SHF.R.U64 R12, R4, R20.reuse, R5 ;  /* 0x00000014040c7219 */ /* 0x081fe20000001205 */
[----:B--2---:R-:W-:Y:S01]  /*a380*/  IMAD.MOV R4, RZ, RZ, -R11 ;  /* 0x000000ffff047224 */ /* 0x004fe200078e0a0b */
[----:B------:R-:W0:Y:S01]  /*a390*/  LDC R9, c[0x0][0x658] ;  /* 0x00019600ff097b82 */ /* 0x000e220000000800 */
[----:B-1----:R-:W-:Y:S01]  /*a3a0*/  ISETP.NE.U32.AND P0, PT, R22, RZ, PT ;  /* 0x000000ff1600720c */ /* 0x002fe20003f05070 */
[----:B------:R-:W-:Y:S01]  /*a3b0*/  FMUL R7, R7, UR4 ;  /* 0x0000000407077c20 */ /* 0x000fe20008400000 */
[----:B------:R-:W-:Y:S02]  /*a3c0*/  SHF.R.U32.HI R5, RZ, R20, R5 ;  /* 0x00000014ff057219 */ /* 0x000fe40000011605 */
[----:B------:R-:W-:-:S03]  /*a3d0*/  ISETP.NE.AND.EX P0, PT, R23, RZ, PT, P0 ;  /* 0x000000ff1700720c */ /* 0x000fc60003f05300 */
[----:B------:R-:W1:Y:S01]  /*a3e0*/  LDC R19, c[0x0][0x148] ;  /* 0x00005200ff137b82 */ /* 0x000e620000000800 */
[----:B---3--:R-:W-:Y:S02]  /*a3f0*/  IMAD R20, R13, R4, R6 ;  /* 0x000000040d147224 */ /* 0x008fe400078e0206 */
[----:B------:R-:W-:-:S05]  /*a400*/  IMAD.MOV.U32 R6, RZ, RZ, 0x1 ;  /* 0x00000001ff067424 */ /* 0x000fca00078e00ff */
[----:B------:R-:W2:Y:S01]  /*a410*/  LDC R18, c[0x0][0x600] ;  /* 0x00018000ff127b82 */ /* 0x000ea20000000800 */
[-CC-:B----4-:R-:W-:Y:S02]  /*a420*/  SHF.R.U64 R15, R12, R16.reuse, R5.reuse ;  /* 0x000000100c0f7219 */ /* 0x190fe40000001205 */
[----:B------:R-:W-:Y:S02]  /*a430*/  SHF.R.U32.HI R4, RZ, R16, R5 ;  /* 0x00000010ff047219 */ /* 0x000fe40000011605 */
[----:B------:R3:W4:Y:S03]  /*a440*/  F2I.U32.TRUNC.NTZ R16, R7 ;  /* 0x0000000700107305 */ /* 0x000726000020f000 */
[----:B------:R-:W1:Y:S01]  /*a450*/  LDC R21, c[0x0][0x648] ;  /* 0x00019200ff157b82 */ /* 0x000e620000000800 */
[-C--:B0-----:R-:W-:Y:S02]  /*a460*/  SHF.R.U64 R17, R15, R9.reuse, R4 ;  /* 0x000000090f117219 */ /* 0x081fe40000001204 */
[----:B------:R-:W-:-:S02]  /*a470*/  SHF.L.U32 R10, R10, R9, RZ ;  /* 0x000000090a0a7219 */ /* 0x000fc400000006ff */
[-C--:B------:R-:W-:Y:S01]  /*a480*/  SHF.R.U32.HI R5, RZ, R9.reuse, R4 ;  /* 0x00000009ff057219 */ /* 0x080fe20000011604 */
[----:B------:R-:W-:Y:S01]  /*a490*/  IMAD.MOV.U32 R4, RZ, RZ, R17 ;  /* 0x000000ffff047224 */ /* 0x000fe200078e0011 */
[----:B------:R-:W-:Y:S01]  /*a4a0*/  SHF.L.U32 R25, R6, R9, RZ ;  /* 0x0000000906197219 */ /* 0x000fe200000006ff */
[----:B------:R-:W0:Y:S01]  /*a4b0*/  LDC R24, c[0x0][0x638] ;  /* 0x00018e00ff187b82 */ /* 0x000e220000000800 */
[----:B------:R-:W-:-:S07]  /*a4c0*/  LOP3.LUT R26, RZ, R10, RZ, 0x33, !PT ;  /* 0x0000000aff1a7212 */ /* 0x000fce00078e33ff */
[----:B------:R-:W0:Y:S01]  /*a4d0*/  LDC R27, c[0x0][0x610] ;  /* 0x00018400ff1b7b82 */ /* 0x000e220000000800 */
[----:B---34-:R-:W-:Y:S05]  /*a4e0*/  @!P0 BRA `(.L_x_200) ;  /* 0x0000000000288947 */ /* 0x018fea0003800000 */
[----:B------:R-:W3:Y:S02]  /*a4f0*/  LDC R4, c[0x0][0x64c] ;  /* 0x00019300ff047b82 */ /* 0x000ee40000000800 */
[----:B---3--:R-:W-:-:S05]  /*a500*/  IADD3 R9, P0, R17, R4, RZ ;  /* 0x0000000411097210 */ /* 0x008fca0007f1e0ff */
        /* <DEDUP_REMOVED lines=8> */
.L_x_200:
[----:B-1----:R-:W-:Y:S01]  /*a590*/  SHF.R.U64 R5, R4, R21, R5 ;  /* 0x0000001504057219 */ /* 0x002fe20000001205 */
[----:B--2---:R-:W-:Y:S01]  /*a5a0*/  VIADD R7, R18, 0xffffffff ;  /* 0xffffffff12077836 */ /* 0x004fe20000000000 */
[----:B------:R-:W-:Y:S01]  /*a5b0*/  LOP3.LUT R4, R15, R26, RZ, 0xc0, !PT ;  /* 0x0000001a0f047212 */ /* 0x000fe200078ec0ff */
[----:B------:R-:W-:Y:S02]  /*a5c0*/  IMAD.MOV R16, RZ, RZ, -R16 ;  /* 0x000000ffff107224 */ /* 0x000fe400078e0a10 */
[----:B------:R-:W-:Y:S01]  /*a5d0*/  IMAD.MOV R6, RZ, RZ, -R5 ;  /* 0x000000ffff067224 */ /* 0x000fe200078e0a05 */
[----:B------:R-:W-:Y:S01]  /*a5e0*/  LOP3.LUT R7, R12, R7, RZ, 0xc0, !PT ;  /* 0x000000070c077212 */ /* 0x000fe200078ec0ff */
[----:B------:R-:W-:Y:S02]  /*a5f0*/  IMAD R5, R25, R5, R4 ;  /* 0x0000000519057224 */ /* 0x000fe400078e0204 */
[----:B------:R-:W-:Y:S02]  /*a600*/  @P3 IMAD R20, R19, R16, R8 ;  /* 0x0000001013143224 */ /* 0x000fe400078e0208 */
[----:B0-----:R-:W-:-:S02]  /*a610*/  IMAD R4, R6, R24, R17 ;  /* 0x0000001806047224 */ /* 0x001fc400078e0211 */
[----:B------:R-:W-:Y:S02]  /*a620*/  IMAD R5, R5, R27, R20 ;  /* 0x0000001b05057224 */ /* 0x000fe400078e0214 */
[----:B------:R-:W-:Y:S02]  /*a630*/  IMAD R6, R4, R18, R7 ;  /* 0x0000001204067224 */ /* 0x000fe400078e0207 */
[----:B------:R-:W-:Y:S02]  /*a640*/  IMAD.MOV.U32 R8, RZ, RZ, 0x1 ;  /* 0x00000001ff087424 */ /* 0x000fe400078e00ff */
[----:B------:R-:W-:Y:S01]  /*a650*/  IMAD.MOV.U32 R13, RZ, RZ, R14 ;  /* 0x000000ffff0d7224 */ /* 0x000fe200078e000e */
[----:B------:R-:W-:Y:S02]  /*a660*/  SEL R9, R6, R5, !P3 ;  /* 0x0000000506097207 */ /* 0x000fe40005800000 */
[----:B------:R-:W-:Y:S02]  /*a670*/  PRMT R4, R8, 0x7610, R4 ;  /* 0x0000761008047816 */ /* 0x000fe40000000004 */
[----:B------:R-:W-:-:S07]  /*a680*/  SEL R5, R5, R6, !P3 ;  /* 0x0000000605057207 */ /* 0x000fce0005800000 */
.L_x_198:
[----:B------:R-:W-:-:S08]  /*a690*/  NOP ;  /* 0x0000000000007918 */ /* 0x000fd00000000000 */
[----:B------:R-:W0:-:S00]  /*a6a0*/  USETMAXREG.DEALLOC.CTAPOOL 0x28 ;  /* 0x00000028000079c8 */ /* 0x000e0000080e0500 */
[----:B------:R-:W-:-:S13]  /*a6b0*/  ISETP.NE.AND P0, PT, RZ, UR6, PT ;  /* 0x00000006ff007c0c */ /* 0x000fda000bf05270 */
[----:B------:R-:W-:Y:S05]  /*a6c0*/  @P0 EXIT ;  /* 0x000000000000094d */ /* 0x000fea0003800000 */
[----:B0-----:R-:W-:Y:S01]  /*a6d0*/  LOP3.LUT P0, RZ, R4, 0xff, RZ, 0xc0, !PT ;  /* 0x000000ff04ff7812 */ /* 0x001fe2000780c0ff */
[----:B------:R-:W-:Y:S02]  /*a6e0*/  IMAD.MOV.U32 R10, RZ, RZ, 0x1 ;  /* 0x00000001ff0a7424 */ /* 0x000fe400078e00ff */
[----:B------:R-:W-:-:S10]  /*a6f0*/  IMAD.MOV.U32 R11, RZ, RZ, RZ ;  /* 0x000000ffff0b7224 */ /* 0x000fd400078e00ff */
[----:B------:R-:W-:Y:S05]  /*a700*/  @!P0 BRA `(.L_x_201) ;  /* 0x0000000c00348947 */ /* 0x000fea0003800000 */
[----:B------:R-:W-:Y:S01]  /*a710*/  ULDC UR4, c[0x0][0x28c] ;  /* 0x0000a30000047ab9 */ /* 0x000fe20000000800 */
[----:B------:R-:W-:Y:S01]  /*a720*/  ULDC UR5, c[0x0][0x600] ;  /* 0x0001800000057ab9 */ /* 0x000fe20000000800 */
[----:B------:R-:W-:Y:S01]  /*a730*/  UIADD3 UR11, UR4, 0x7f, URZ ;  /* 0x0000007f040b7890 */ /* 0x000fe2000fffe03f */
[C---:B------:R-:W-:Y:S01]  /*a740*/  LOP3.LUT P2, RZ, R0.reuse, 0x7f, RZ, 0xc0, !PT ;  /* 0x0000007f00ff7812 */ /* 0x040fe2000784c0ff */
[----:B------:R-:W-:Y:S01]  /*a750*/  ULDC UR6, c[0x0][0x658] ;  /* 0x0001960000067ab9 */ /* 0x000fe20000000800 */
[----:B------:R-:W-:Y:S01]  /*a760*/  UMOV UR9, 0xffffffff ;  /* 0xffffffff00097882 */ /* 0x000fe20000000000 */
[----:B------:R-:W-:Y:S01]  /*a770*/  UMOV UR12, 0x1 ;  /* 0x00000001000c7882 */ /* 0x000fe20000000000 */
[----:B------:R-:W-:Y:S01]  /*a780*/  UIADD3 UR4, UR5, -0x1, URZ ;  /* 0xffffffff05047890 */ /* 0x000fe2000fffe03f */
[----:B------:R-:W-:Y:S01]  /*a790*/  LOP3.LUT P0, RZ, R0, 0x1f, RZ, 0xc0, !PT ;  /* 0x0000001f00ff7812 */ /* 0x000fe2000780c0ff */
[----:B------:R-:W-:Y:S01]  /*a7a0*/  USHF.L.U32 UR10, UR9, UR6, URZ ;  /* 0x00000006090a7299 */ /* 0x000fe2000800063f */
[----:B------:R-:W-:Y:S01]  /*a7b0*/  BSSY B0, `(.L_x_201) ;  /* 0x00000c2000007945 */ /* 0x000fe20003800000 */
[----:B------:R-:W-:Y:S01]  /*a7c0*/  USHF.L.U32 UR5, UR12, UR6, URZ ;  /* 0x000000060c057299 */ /* 0x000fe2000800063f */
[----:B------:R-:W-:Y:S01]  /*a7d0*/  PLOP3.LUT P0, PT, P0, P2, PT, 0x8a, 0x0 ;  /* 0x000000000000781c */ /* 0x000fe20000705172 */
[----:B------:R-:W-:Y:S01]  /*a7e0*/  USHF.R.S32.HI UR12, URZ, 0x1f, UR11 ;  /* 0x0000001f3f0c7899 */ /* 0x000fe2000801140b */
[----:B------:R-:W-:Y:S01]  /*a7f0*/  IMAD.MOV.U32 R0, RZ, RZ, 0x1 ;  /* 0x00000001ff007424 */ /* 0x000fe200078e00ff */
[----:B------:R-:W-:Y:S01]  /*a800*/  ULDC UR8, c[0x0][0xc] ;  /* 0x0000030000087ab9 */ /* 0x000fe20000000800 */
[----:B------:R-:W-:Y:S01]  /*a810*/  ULDC UR9, c[0x0][0x10] ;  /* 0x0000040000097ab9 */ /* 0x000fe20000000800 */
[----:B------:R-:W-:Y:S01]  /*a820*/  ULEA.HI UR12, UR12, UR11, URZ, 0x7 ;  /* 0x0000000b0c0c7291 */ /* 0x000fe2000f8f383f */
[----:B------:R-:W-:Y:S01]  /*a830*/  IMAD.MOV.U32 R10, RZ, RZ, 0x1 ;  /* 0x00000001ff0a7424 */ /* 0x000fe200078e00ff */
[----:B------:R-:W-:Y:S01]  /*a840*/  UIMAD.WIDE.U32 UR8, UR8, UR9, URZ ;  /* 0x00000009080872a5 */ /* 0x000fe2000f8e003f */
[----:B------:R-:W-:Y:S01]  /*a850*/  IMAD.MOV.U32 R11, RZ, RZ, RZ ;  /* 0x000000ffff0b7224 */ /* 0x000fe200078e00ff */
[----:B------:R-:W-:-:S02]  /*a860*/  ULOP3.LUT UR6, URZ, UR10, URZ, 0x33, !UPT ;  /* 0x0000000a3f067292 */ /* 0x000fc4000f8e333f */
[----:B------:R-:W-:Y:S01]  /*a870*/  USHF.R.S32.HI UR19, URZ, 0x7, UR12 ;  /* 0x000000073f137899 */ /* 0x000fe2000801140c */
[----:B------:R-:W-:Y:S01]  /*a880*/  ULDC UR10, c[0x0][0x14] ;  /* 0x00000500000a7ab9 */ /* 0x000fe20000000800 */
[----:B------:R-:W-:Y:S02]  /*a890*/  ULOP3.LUT UR26, UR7, 0x2, URZ, 0xfc, !UPT ;  /* 0x00000002071a7892 */ /* 0x000fe4000f8efc3f */
[----:B------:R-:W-:Y:S02]  /*a8a0*/  UIMAD.WIDE.U32 UR22, UR8, UR10, URZ ;  /* 0x0000000a081672a5 */ /* 0x000fe4000f8e003f */
[----:B------:R-:W-:Y:S02]  /*a8b0*/  UIMAD UR13, UR9, UR10, URZ ;  /* 0x0000000a090d72a4 */ /* 0x000fe4000f8e023f */
[----:B------:R-:W-:Y:S02]  /*a8c0*/  UIADD3 UR27, UR19, 0x1, URZ ;  /* 0x00000001131b7890 */ /* 0x000fe4000fffe03f */
[----:B------:R-:W-:Y:S01]  /*a8d0*/  UIADD3 UR13, UR23, UR13, URZ ;  /* 0x0000000d170d7290 */ /* 0x000fe2000fffe03f */
[----:B------:R-:W-:-:S11]  /*a8e0*/  ULDC.64 UR24, c[0x0][0x198] ;  /* 0x0000660000187ab9 */ /* 0x000fd60000000a00 */
.L_x_213:
[----:B------:R-:W-:-:S03]  /*a8f0*/  UMOV UR8, 0xffffffff ;  /* 0xffffffff00087882 */ /* 0x000fc60000000000 */
[----:B------:R-:W-:Y:S05]  /*a900*/  BRA.DIV UR8, `(.L_x_202) ;  /* 0x0000000e08f07947 */ /* 0x000fea000b800000 */
[----:B------:R-:W-:-:S13]  /*a910*/  ELECT P1, URZ, PT ;  /* 0x00000000003f782f */ /* 0x000fda0003820000 */
.L_x_226:
[----:B------:R-:W0:Y:S01]  /*a920*/  LDC R4, c[0x0][0x28c] ;  /* 0x0000a300ff047b82 */ /* 0x000e220000000800 */
[----:B------:R-:W-:Y:S01]  /*a930*/  BSSY B1, `(.L_x_203) ;  /* 0x0000038000017945 */ /* 0x000fe20003800000 */
[----:B0-----:R-:W-:-:S13]  /*a940*/  ISETP.LT.OR P1, PT, R4, 0x1, !P1 ;  /* 0x000000010400780c */ /* 0x001fda0004f21670 */
[----:B------:R-:W-:Y:S05]  /*a950*/  @P1 BRA `(.L_x_204) ;  /* 0x0000000000d41947 */ /* 0x000fea0003800000 */
[----:B------:R-:W-:Y:S02]  /*a960*/  IMAD.SHL.U32 R8, R5, 0x80, RZ ;  /* 0x0000008005087824 */ /* 0x000fe400078e00ff */
[----:B------:R-:W-:Y:S02]  /*a970*/  IMAD R9, R9, 0xa0, RZ ;  /* 0x000000a009097824 */ /* 0x000fe400078e02ff */
[----:B------:R-:W-:Y:S02]  /*a980*/  IMAD.MOV.U32 R14, RZ, RZ, RZ ;  /* 0x000000ffff0e7224 */ /* 0x000fe400078e00ff */
[----:B------:R-:W-:Y:S02]  /*a990*/  IMAD.U32 R16, RZ, RZ, UR27 ;  /* 0x0000001bff107e24 */ /* 0x000fe4000f8e00ff */
[----:B------:R-:W-:Y:S02]  /*a9a0*/  IMAD.MOV.U32 R4, RZ, RZ, R10 ;  /* 0x000000ffff047224 */ /* 0x000fe400078e000a */
[----:B------:R-:W-:-:S07]  /*a9b0*/  IMAD.MOV.U32 R5, RZ, RZ, R11 ;  /* 0x000000ffff057224 */ /* 0x000fce00078e000b */
.L_x_208:
[----:B------:R-:W0:Y:S01]  /*a9c0*/  S2R R7, SR_CgaCtaId ;  /* 0x0000000000077919 */ /* 0x000e220000008800 */
[----:B------:R-:W-:-:S04]  /*a9d0*/  MOV R6, 0x400 ;  /* 0x0000040000067802 */ /* 0x000fc80000000f00 */
[----:B0-----:R-:W-:Y:S02]  /*a9e0*/  LEA R12, R7, R6, 0x18 ;  /* 0x00000006070c7211 */ /* 0x001fe400078ec0ff */
[----:B------:R-:W-:Y:S01]  /*a9f0*/  SHF.L.U32 R6, R4, 0x1f, RZ ;  /* 0x0000001f04067819 */ /* 0x000fe200000006ff */
[----:B------:R-:W0:Y:S02]  /*aa00*/  @!P2 LDC R7, c[0x0][0x500] ;  /* 0x00014000ff07ab82 */ /* 0x000e240000000800 */
[----:B------:R-:W-:-:S04]  /*aa10*/  IMAD R15, R5, 0x8, R12 ;  /* 0x00000008050f7824 */ /* 0x000fc800078e020c */
[----:B------:R-:W1:Y:S02]  /*aa20*/  SYNCS.PHASECHK.TRANS64.TRYWAIT P1, [R15+URZ+0x30], R6 ;  /* 0x000030060f0075a7 */ /* 0x000e64000802017f */
[----:B-1----:R-:W-:Y:S05]  /*aa30*/  @!P1 BRA `(.L_x_205) ;  /* 0x0000000c00c49947 */ /* 0x002fea0003800000 */
.L_x_227:
[----:B------:R-:W-:Y:S01]  /*aa40*/  UPRMT UR8, UR26, 0x9910, URZ ;  /* 0x000099101a087896 */ /* 0x000fe2000800003f */
[----:B0-----:R0:W-:Y:S03]  /*aa50*/  @!P2 SYNCS.ARRIVE.TRANS64 RZ, [R15+URZ], R7 ;  /* 0x000000070fffa9a7 */ /* 0x0011e6000800003f */
[----:B------:R-:W-:-:S06]  /*aa60*/  UISETP.NE.AND UP0, UPT, UR8, 0x2, UPT ;  /* 0x000000020800788c */ /* 0x000fcc000bf05270 */
[----:B------:R-:W-:-:S13]  /*aa70*/  PLOP3.LUT P1, PT, PT, PT, UP0, 0x80, 0x0 ;  /* 0x000000000000781c */ /* 0x000fda0003f2f008 */
[----:B0-----:R-:W-:Y:S05]  /*aa80*/  @P1 BRA `(.L_x_206) ;  /* 0x0000000000041947 */ /* 0x001fea0003800000 */
[----:B------:R-:W-:Y:S01]  /*aa90*/  BPT.TRAP 0x1 ;  /* 0x000000040000795c */ /* 0x000fe20000300000 */
.L_x_206:
[----:B------:R-:W-:Y:S05]  /*aaa0*/  @P0 BRA `(.L_x_207) ;  /* 0x0000000000040947 */ /* 0x000fea0003800000 */
[----:B------:R-:W-:Y:S01]  /*aab0*/  BPT.TRAP 0x1 ;  /* 0x000000040000795c */ /* 0x000fe20000300000 */
.L_x_207:
[C-C-:B-1----:R-:W-:Y:S01]  /*aac0*/  IMAD R6, R5.reuse, 0x4000, R12.reuse ;  /* 0x0000400005067824 */ /* 0x142fe200078e020c */
[----:B------:R-:W-:Y:S01]  /*aad0*/  R2UR UR20, R8 ;  /* 0x00000000081472ca */ /* 0x000fe200000e0000 */
[----:B------:R-:W-:Y:S01]  /*aae0*/  IMAD R12, R5, 0x5000, R12 ;  /* 0x00005000050c7824 */ /* 0x000fe200078e020c */
[----:B------:R-:W-:Y:S01]  /*aaf0*/  R2UR UR9, R15 ;  /* 0x000000000f0972ca */ /* 0x000fe200000e0000 */
[----:B------:R-:W-:Y:S01]  /*ab00*/  VIADD R16, R16, 0xffffffff ;  /* 0xffffffff10107836 */ /* 0x000fe20000000000 */
[----:B------:R-:W-:Y:S01]  /*ab10*/  R2UR UR8, R6 ;  /* 0x00000000060872ca */ /* 0x000fe200000e0000 */
[----:B------:R-:W-:Y:S01]  /*ab20*/  UIADD3 UR14, UP0, UR24, 0xf0, URZ ;  /* 0x000000f0180e7890 */ /* 0x000fe2000ff1e03f */
[----:B------:R-:W-:Y:S01]  /*ab30*/  R2UR UR11, R12 ;  /* 0x000000000c0b72ca */ /* 0x000fe200000e0000 */
[----:B------:R-:W-:Y:S01]  /*ab40*/  UIADD3 UR28, UP1, UR24, 0x1f0, URZ ;  /* 0x000001f0181c7890 */ /* 0x000fe2000ff3e03f */
[----:B------:R-:W-:Y:S01]  /*ab50*/  R2UR UR10, R14 ;  /* 0x000000000e0a72ca */ /* 0x000fe200000e0000 */
[----:B------:R-:W-:Y:S01]  /*ab60*/  UIADD3.X UR15, URZ, UR25, URZ, UP0, !UPT ;  /* 0x000000193f0f7290 */ /* 0x000fe200087fe43f */
[----:B------:R-:W-:Y:S01]  /*ab70*/  R2UR UR12, R13 ;  /* 0x000000000d0c72ca */ /* 0x000fe200000e0000 */
[----:B------:R-:W-:Y:S01]  /*ab80*/  VIADD R5, R5, 0x1 ;  /* 0x0000000105057836 */ /* 0x000fe20000000000 */
[----:B------:R-:W-:Y:S01]  /*ab90*/  R2UR UR21, R9 ;  /* 0x00000000091572ca */ /* 0x000fe200000e0000 */
[----:B------:R-:W-:Y:S01]  /*aba0*/  UIADD3.X UR29, URZ, UR25, URZ, UP1, !UPT ;  /* 0x000000193f1d7290 */ /* 0x000fe20008ffe43f */
[----:B------:R-:W-:Y:S01]  /*abb0*/  ISETP.GT.AND P4, PT, R16, 0x1, PT ;  /* 0x000000011000780c */ /* 0x000fe20003f84270 */
[----:B------:R-:W-:Y:S01]  /*abc0*/  UMOV UR16, 0x0 ;  /* 0x0000000000107882 */ /* 0x000fe20000000000 */
[----:B------:R-:W-:Y:S01]  /*abd0*/  UMOV UR17, 0x10000000 ;  /* 0x1000000000117882 */ /* 0x000fe20000000000 */
[----:B------:R-:W-:Y:S01]  /*abe0*/  UIADD3 UR8, UR8, 0x180, URZ ;  /* 0x0000018008087890 */ /* 0x000fe2000fffe03f */
[----:B------:R-:W-:Y:S01]  /*abf0*/  ISETP.NE.AND P1, PT, R5, 0x6, PT ;  /* 0x000000060500780c */ /* 0x000fe20003f25270 */
[----:B------:R-:W-:Y:S01]  /*ac00*/  UIADD3 UR18, UR11, 0x18180, URZ ;  /* 0x000181800b127890 */ /* 0x000fe2000fffe03f */
[----:B------:R-:W-:-:S02]  /*ac10*/  VIADD R14, R14, 0x80 ;  /* 0x000000800e0e7836 */ /* 0x000fc40000000000 */
[----:B------:R-:W-:Y:S01]  /*ac20*/  UMOV UR11, UR20 ;  /* 0x00000014000b7c82 */ /* 0x000fe20008000000 */
[----:B------:R-:W-:Y:S02]  /*ac30*/  SEL R7, RZ, 0x1, P1 ;  /* 0x00000001ff077807 */ /* 0x000fe40000800000 */
[----:B------:R-:W-:Y:S01]  /*ac40*/  SEL R5, R5, RZ, P1 ;  /* 0x000000ff05057207 */ /* 0x000fe20000800000 */
[----:B------:R0:W-:Y:S01]  /*ac50*/  UTMALDG.3D [UR8], [UR14], desc[UR16] ;  /* 0x000010080e0075b4 */ /* 0x0001e20008011000 */
[----:B------:R-:W-:Y:S01]  /*ac60*/  LOP3.LUT R4, R4, R7, RZ, 0x3c, !PT ;  /* 0x0000000704047212 */ /* 0x000fe200078e3cff */
[----:B0-----:R-:W-:Y:S01]  /*ac70*/  UMOV UR8, UR18 ;  /* 0x0000001200087c82 */ /* 0x001fe20008000000 */
[----:B------:R-:W-:Y:S02]  /*ac80*/  UMOV UR11, UR21 ;  /* 0x00000015000b7c82 */ /* 0x000fe40008000000 */
[----:B------:R0:W-:Y:S02]  /*ac90*/  UTMALDG.3D [UR8], [UR28], desc[UR16] ;  /* 0x000010081c0075b4 */ /* 0x0001e40008011000 */
[----:B0-----:R-:W-:Y:S05]  /*aca0*/  @P4 BRA `(.L_x_208) ;  /* 0xfffffffc00444947 */ /* 0x001fea000383ffff */
.L_x_204:
[----:B------:R-:W-:Y:S05]  /*acb0*/  BSYNC B1 ;  /* 0x0000000000017941 */ /* 0x000fea0003800000 */
.L_x_203:
[----:B------:R-:W-:Y:S01]  /*acc0*/  LOP3.LUT P5, RZ, R0, 0xff, RZ, 0xc0, !PT ;  /* 0x000000ff00ff7812 */ /* 0x000fe200078ac0ff */
[----:B------:R-:W-:Y:S01]  /*acd0*/  VIADD R0, R11, UR19 ;  /* 0x000000130b007c36 */ /* 0x000fe20008000000 */
[----:B------:R-:W-:Y:S01]  /*ace0*/  ULDC.64 UR8, c[0x0][0x650] ;  /* 0x0001940000087ab9 */ /* 0x000fe20000000a00 */
[----:B------:R-:W-:Y:S01]  /*acf0*/  IMAD.U32 R7, RZ, RZ, UR19 ;  /* 0x00000013ff077e24 */ /* 0x000fe2000f8e00ff */
[----:B------:R-:W-:Y:S01]  /*ad00*/  UISETP.GE.U32.AND UP0, UPT, UR19, 0x6, UPT ;  /* 0x000000061300788c */ /* 0x000fe2000bf06070 */
[----:B------:R-:W-:Y:S01]  /*ad10*/  BSSY B1, `(.L_x_209) ;  /* 0x0000069000017945 */ /* 0x000fe20003800000 */
[----:B------:R-:W-:Y:S01]  /*ad20*/  ISETP.GT.U32.AND P1, PT, R0, 0x5, PT ;  /* 0x000000050000780c */ /* 0x000fe20003f24070 */
[----:B------:R-:W-:Y:S02]  /*ad30*/  IMAD.MOV.U32 R9, RZ, RZ, -0x1 ;  /* 0xffffffffff097424 */ /* 0x000fe400078e00ff */
[----:B------:R-:W-:Y:S01]  /*ad40*/  IMAD.MOV.U32 R13, RZ, RZ, -0x1 ;  /* 0xffffffffff0d7424 */ /* 0x000fe200078e00ff */
[----:B------:R-:W-:-:S02]  /*ad50*/  ISETP.LT.U32.AND P1, PT, R7, 0x6, P1 ;  /* 0x000000060700780c */ /* 0x000fc40000f21070 */
[----:B------:R-:W-:Y:S01]  /*ad60*/  PLOP3.LUT P4, PT, PT, PT, UP0, 0x80, 0x0 ;  /* 0x000000000000781c */ /* 0x000fe20003f8f008 */
[----:B------:R-:W0:Y:S01]  /*ad70*/  @P5 S2R R5, SR_CgaCtaId ;  /* 0x0000000000055919 */ /* 0x000e220000008800 */
[----:B------:R-:W-:-:S04]  /*ad80*/  @P5 MOV R4, 0x400 ;  /* 0x0000040000045802 */ /* 0x000fc80000000f00 */
[----:B0-----:R-:W-:Y:S01]  /*ad90*/  @P5 LEA R6, R5, R4, 0x18 ;  /* 0x0000000405065211 */ /* 0x001fe200078ec0ff */
[----:B------:R-:W-:-:S03]  /*ada0*/  IMAD.WIDE.U32 R4, R0, -0x55555555, RZ ;  /* 0xaaaaaaab00047825 */ /* 0x000fc600078e00ff */
[----:B------:R0:W-:Y:S01]  /*adb0*/  @P5 SYNCS.ARRIVE.TRANS64.A1T0 RZ, [R6+URZ+0x78], RZ ;  /* 0x000078ff06ff59a7 */ /* 0x0001e2000810003f */
[----:B------:R-:W-:Y:S02]  /*adc0*/  IADD3 R2, P5, R2, UR22, RZ ;  /* 0x0000001602027c10 */ /* 0x000fe4000ffbe0ff */
[----:B------:R-:W-:Y:S02]  /*add0*/  SHF.R.U32.HI R7, RZ, 0x2, R5 ;  /* 0x00000002ff077819 */ /* 0x000fe40000011605 */
[----:B------:R-:W-:Y:S02]  /*ade0*/  SEL R5, RZ, 0x1, !P1 ;  /* 0x00000001ff057807 */ /* 0x000fe40004800000 */
[----:B------:R-:W-:Y:S01]  /*adf0*/  IADD3.X R3, R3, UR13, RZ, P5, !PT ;  /* 0x0000000d03037c10 */ /* 0x000fe2000affe4ff */
[----:B------:R-:W-:Y:S01]  /*ae00*/  IMAD R11, R7, -0x6, R0 ;  /* 0xfffffffa070b7824 */ /* 0x000fe200078e0200 */
[----:B------:R-:W-:Y:S02]  /*ae10*/  ISETP.GE.U32.AND P1, PT, R2, UR8, PT ;  /* 0x0000000802007c0c */ /* 0x000fe4000bf26070 */
[----:B------:R-:W-:Y:S01]  /*ae20*/  LOP3.LUT R10, R10, R5, RZ, 0x3c, !PT ;  /* 0x000000050a0a7212 */ /* 0x000fe200078e3cff */
[----:B------:R-:W-:Y:S01]  /*ae30*/  IMAD.MOV.U32 R5, RZ, RZ, -0x1 ;  /* 0xffffffffff057424 */ /* 0x000fe200078e00ff */
[----:B------:R-:W-:-:S02]  /*ae40*/  ISETP.GE.U32.AND.EX P1, PT, R3, UR9, PT, P1 ;  /* 0x0000000903007c0c */ /* 0x000fc4000bf26110 */
[----:B------:R-:W-:Y:S02]  /*ae50*/  @P4 LOP3.LUT R10, R10, 0x1, R7, 0x78, !PT ;  /* 0x000000010a0a4812 */ /* 0x000fe400078e7807 */
[----:B------:R-:W-:Y:S02]  /*ae60*/  PRMT R4, RZ, 0x7610, R4 ;  /* 0x00007610ff047816 */ /* 0x000fe40000000004 */
[----:B------:R-:W-:-:S07]  /*ae70*/  PRMT R0, RZ, 0x7610, R0 ;  /* 0x00007610ff007816 */ /* 0x000fce0000000000 */
[----:B0-----:R-:W-:Y:S05]  /*ae80*/  @P1 BRA `(.L_x_210) ;  /* 0x0000000400441947 */ /* 0x001fea0003800000 */
[----:B------:R-:W-:Y:S01]  /*ae90*/  ULDC.64 UR8, c[0x0][0x628] ;  /* 0x00018a0000087ab9 */ /* 0x000fe20000000a00 */
[----:B------:R-:W0:Y:S01]  /*aea0*/  S2R R14, SR_CTAID.X ;  /* 0x00000000000e7919 */ /* 0x000e220000002500 */
[----:B------:R-:W-:Y:S01]  /*aeb0*/  ISETP.NE.U32.AND P1, PT, RZ, UR8, PT ;  /* 0x00000008ff007c0c */ /* 0x000fe2000bf25070 */
[----:B------:R-:W-:Y:S01]  /*aec0*/  ULDC UR11, c[0x0][0x630] ;  /* 0x00018c00000b7ab9 */ /* 0x000fe20000000800 */
[----:B------:R-:W-:Y:S01]  /*aed0*/  IMAD.MOV.U32 R4, RZ, RZ, R2 ;  /* 0x000000ffff047224 */ /* 0x000fe200078e0002 */
[----:B------:R-:W1:Y:S01]  /*aee0*/  S2R R12, SR_CTAID.Y ;  /* 0x00000000000c7919 */ /* 0x000e620000002600 */
[----:B------:R-:W-:Y:S01]  /*aef0*/  ISETP.NE.AND.EX P1, PT, RZ, UR9, PT, P1 ;  /* 0x00000009ff007c0c */ /* 0x000fe2000bf25310 */
[----:B------:R-:W-:-:S12]  /*af00*/  IMAD.MOV.U32 R5, RZ, RZ, R3 ;  /* 0x000000ffff057224 */ /* 0x000fd800078e0003 */
[----:B------:R-:W-:Y:S05]  /*af10*/  @!P1 BRA `(.L_x_211) ;  /* 0x0000000000289947 */ /* 0x000fea0003800000 */
[----:B------:R-:W-:Y:S02]  /*af20*/  ULDC UR10, c[0x0][0x634] ;  /* 0x00018d00000a7ab9 */ /* 0x000fe40000000800 */
[----:B------:R-:W-:-:S05]  /*af30*/  IADD3 R9, P1, R2, UR10, RZ ;  /* 0x0000000a02097c10 */ /* 0x000fca000ff3e0ff */
[----:B------:R-:W-:-:S04]  /*af40*/  IMAD.X R13, RZ, RZ, R3, P1 ;  /* 0x000000ffff0d7224 */ /* 0x000fc800008e0603 */
[----:B------:R-:W-:-:S04]  /*af50*/  IMAD.WIDE.U32 R6, R13, UR8, RZ ;  /* 0x000000080d067c25 */ /* 0x000fc8000f8e00ff */
[----:B------:R-:W-:-:S04]  /*af60*/  IMAD.WIDE.U32 R6, P1, R9, UR9, R6 ;  /* 0x0000000909067c25 */ /* 0x000fc8000f820006 */
[----:B------:R-:W-:-:S04]  /*af70*/  IMAD.WIDE.U32 R8, R9, UR8, RZ ;  /* 0x0000000809087c25 */ /* 0x000fc8000f8e00ff */
[----:B------:R-:W-:Y:S01]  /*af80*/  IMAD.X R5, RZ, RZ, RZ, P1 ;  /* 0x000000ffff057224 */ /* 0x000fe200008e06ff */
[----:B------:R-:W-:Y:S01]  /*af90*/  IADD3 RZ, P1, R9, R6, RZ ;  /* 0x0000000609ff7210 */ /* 0x000fe20007f3e0ff */
[----:B------:R-:W-:-:S04]  /*afa0*/  IMAD.MOV.U32 R4, RZ, RZ, R7 ;  /* 0x000000ffff047224 */ /* 0x000fc800078e0007 */
[----:B------:R-:W-:-:S08]  /*afb0*/  IMAD.WIDE.U32.X R4, R13, UR9, R4, P1 ;  /* 0x000000090d047c25 */ /* 0x000fd000088e0404 */
.L_x_211:
[--C-:B------:R-:W-:Y:S01]  /*afc0*/  SHF.R.U64 R13, R4, UR11, R5.reuse ;  /* 0x0000000b040d7c19 */ /* 0x100fe20008001205 */
[----:B------:R-:W-:Y:S01]  /*afd0*/  ULDC.64 UR8, c[0x0][0x620] ;  /* 0x0001880000087ab9 */ /* 0x000fe20000000a00 */
[----:B------:R-:W-:Y:S01]  /*afe0*/  SHF.R.U32.HI R4, RZ, UR11, R5 ;  /* 0x0000000bff047c19 */ /* 0x000fe20008011605 */
[----:B------:R-:W2:Y:S01]  /*aff0*/  LDC R9, c[0x0][0x144] ;  /* 0x00005100ff097b82 */ /* 0x000ea20000000800 */
[----:B------:R-:W-:Y:S01]  /*b000*/  IADD3 R7, P1, RZ, -R13, RZ ;  /* 0x8000000dff077210 */ /* 0x000fe20007f3e0ff */
[----:B------:R-:W-:Y:S01]  /*b010*/  ULDC.64 UR14, c[0x0][0x640] ;  /* 0x00019000000e7ab9 */ /* 0x000fe20000000a00 */
[----:B0-----:R-:W-:Y:S01]  /*b020*/  I2FP.F32.U32 R8, R14 ;  /* 0x0000000e00087245 */ /* 0x001fe20000201000 */
[----:B------:R-:W-:Y:S02]  /*b030*/  ULDC UR10, c[0x0][0x608] ;  /* 0x00018200000a7ab9 */ /* 0x000fe40000000800 */
[----:B------:R-:W-:Y:S01]  /*b040*/  IMAD.X R4, RZ, RZ, ~R4, P1 ;  /* 0x000000ffff047224 */ /* 0x000fe200008e0e04 */
[----:B------:R-:W-:Y:S01]  /*b050*/  ISETP.NE.U32.AND P1, PT, RZ, UR14, PT ;  /* 0x0000000eff007c0c */ /* 0x000fe2000bf25070 */
[----:B------:R-:W0:Y:S02]  /*b060*/  LDC R17, c[0x0][0x148] ;  /* 0x00005200ff117b82 */ /* 0x000e240000000800 */
[----:B------:R-:W-:Y:S01]  /*b070*/  IMAD R6, R4, UR8, RZ ;  /* 0x0000000804067c24 */ /* 0x000fe2000f8e02ff */
[----:B------:R-:W-:Y:S01]  /*b080*/  ISETP.NE.AND.EX P1, PT, RZ, UR15, PT, P1 ;  /* 0x0000000fff007c0c */ /* 0x000fe2000bf25310 */
[----:B------:R-:W-:Y:S01]  /*b090*/  IMAD.WIDE.U32 R4, R7, UR8, R2 ;  /* 0x0000000807047c25 */ /* 0x000fe2000f8e0002 */
[----:B------:R-:W-:-:S03]  /*b0a0*/  ULDC UR8, c[0x0][0x150] ;  /* 0x0000540000087ab9 */ /* 0x000fc60000000800 */
[----:B------:R-:W-:Y:S01]  /*b0b0*/  FMUL R8, R8, UR8 ;  /* 0x0000000808087c20 */ /* 0x000fe20008400000 */
[----:B------:R-:W-:Y:S01]  /*b0c0*/  IMAD R7, R7, UR9, R6 ;  /* 0x0000000907077c24 */ /* 0x000fe2000f8e0206 */
[----:B------:R-:W-:Y:S01]  /*b0d0*/  ULDC UR8, c[0x0][0x618] ;  /* 0x0001860000087ab9 */ /* 0x000fe20000000800 */
[----:B------:R-:W-:Y:S02]  /*b0e0*/  ULDC UR9, c[0x0][0x154] ;  /* 0x0000550000097ab9 */ /* 0x000fe40000000800 */
[----:B------:R-:W-:Y:S01]  /*b0f0*/  IMAD.IADD R5, R5, 0x1, R7 ;  /* 0x0000000105057824 */ /* 0x000fe200078e0207 */
[----:B------:R-:W3:Y:S04]  /*b100*/  F2I.U32.TRUNC.NTZ R8, R8 ;  /* 0x0000000800087305 */ /* 0x000ee8000020f000 */
[----:B------:R-:W-:-:S02]  /*b110*/  SHF.R.U64 R15, R4, UR8, R5 ;  /* 0x00000008040f7c19 */ /* 0x000fc40008001205 */
[----:B-1----:R-:W-:-:S05]  /*b120*/  I2FP.F32.U32 R4, R12 ;  /* 0x0000000c00047245 */ /* 0x002fca0000201000 */
[----:B------:R-:W-:Y:S01]  /*b130*/  FMUL R6, R4, UR9 ;  /* 0x0000000904067c20 */ /* 0x000fe20008400000 */
[----:B------:R-:W-:Y:S01]  /*b140*/  SHF.R.U32.HI R4, RZ, UR8, R5 ;  /* 0x00000008ff047c19 */ /* 0x000fe20008011605 */
[----:B------:R-:W-:Y:S02]  /*b150*/  ULDC UR8, c[0x0][0x658] ;  /* 0x0001960000087ab9 */ /* 0x000fe40000000800 */
[----:B------:R1:W4:Y:S01]  /*b160*/  F2I.U32.TRUNC.NTZ R20, R6 ;  /* 0x0000000600147305 */ /* 0x000322000020f000 */
[----:B------:R-:W-:Y:S01]  /*b170*/  SHF.R.U64 R18, R15, UR10, R4 ;  /* 0x0000000a0f127c19 */ /* 0x000fe20008001204 */
[----:B---3--:R-:W-:Y:S01]  /*b180*/  IMAD.MOV R8, RZ, RZ, -R8 ;  /* 0x000000ffff087224 */ /* 0x008fe200078e0a08 */
[----:B------:R-:W-:-:S03]  /*b190*/  SHF.R.U32.HI R5, RZ, UR10, R4 ;  /* 0x0000000aff057c19 */ /* 0x000fc60008011604 */
[----:B--2---:R-:W-:Y:S01]  /*b1a0*/  IMAD R14, R9, R8, R14 ;  /* 0x00000008090e7224 */ /* 0x004fe200078e020e */
[--C-:B------:R-:W-:Y:S02]  /*b1b0*/  SHF.R.U64 R16, R18, UR8, R5.reuse ;  /* 0x0000000812107c19 */ /* 0x100fe40008001205 */
[----:B------:R-:W-:-:S03]  /*b1c0*/  SHF.R.U32.HI R5, RZ, UR8, R5 ;  /* 0x00000008ff057c19 */ /* 0x000fc60008011605 */
[----:B------:R-:W-:Y:S01]  /*b1d0*/  IMAD.MOV.U32 R4, RZ, RZ, R16 ;  /* 0x000000ffff047224 */ /* 0x000fe200078e0010 */
[----:B-1--4-:R-:W-:Y:S06]  /*b1e0*/  @!P1 BRA `(.L_x_212) ;  /* 0x0000000000289947 */ /* 0x012fec0003800000 */
        /* <DEDUP_REMOVED lines=10> */
.L_x_212:
[----:B------:R-:W-:Y:S01]  /*b290*/  ULDC UR8, c[0x0][0x648] ;  /* 0x0001920000087ab9 */ /* 0x000fe20000000800 */
[----:B------:R-:W-:Y:S01]  /*b2a0*/  IMAD.MOV R20, RZ, RZ, -R20 ;  /* 0x000000ffff147224 */ /* 0x000fe200078e0a14 */
[----:B------:R-:W-:Y:S01]  /*b2b0*/  SHF.R.U64 R5, R4, UR8, R5 ;  /* 0x0000000804057c19 */ /* 0x000fe20008001205 */
[----:B------:R-:W-:Y:S01]  /*b2c0*/  ULDC UR8, c[0x0][0x638] ;  /* 0x00018e0000087ab9 */ /* 0x000fe20000000800 */
[----:B------:R-:W-:Y:S01]  /*b2d0*/  LOP3.LUT R4, R18, UR6, RZ, 0xc0, !PT ;  /* 0x0000000612047c12 */ /* 0x000fe2000f8ec0ff */
[----:B0-----:R-:W-:Y:S01]  /*b2e0*/  @P3 IMAD R14, R17, R20, R12 ;  /* 0x00000014110e3224 */ /* 0x001fe200078e020c */
[----:B------:R-:W-:Y:S01]  /*b2f0*/  LOP3.LUT R15, R15, UR4, RZ, 0xc0, !PT ;  /* 0x000000040f0f7c12 */ /* 0x000fe2000f8ec0ff */
[----:B------:R-:W-:Y:S01]  /*b300*/  IMAD.MOV R7, RZ, RZ, -R5 ;  /* 0x000000ffff077224 */ /* 0x000fe200078e0a05 */
[----:B------:R-:W-:Y:S01]  /*b310*/  ULDC UR9, c[0x0][0x610] ;  /* 0x0001840000097ab9 */ /* 0x000fe20000000800 */
[----:B------:R-:W-:Y:S02]  /*b320*/  IMAD R5, R5, UR5, R4 ;  /* 0x0000000505057c24 */ /* 0x000fe4000f8e0204 */
[----:B------:R-:W-:Y:S01]  /*b330*/  IMAD R16, R7, UR8, R16 ;  /* 0x0000000807107c24 */ /* 0x000fe2000f8e0210 */
[----:B------:R-:W-:Y:S01]  /*b340*/  ULDC UR8, c[0x0][0x600] ;  /* 0x0001800000087ab9 */ /* 0x000fe20000000800 */
[----:B------:R-:W-:-:S02]  /*b350*/  IMAD R5, R5, UR9, R14 ;  /* 0x0000000905057c24 */ /* 0x000fc4000f8e020e */
[----:B------:R-:W-:Y:S02]  /*b360*/  IMAD R16, R16, UR8, R15 ;  /* 0x0000000810107c24 */ /* 0x000fe4000f8e020f */
[----:B------:R-:W-:-:S03]  /*b370*/  IMAD.MOV.U32 R4, RZ, RZ, 0x1 ;  /* 0x00000001ff047424 */ /* 0x000fc600078e00ff */
[----:B------:R-:W-:Y:S02]  /*b380*/  SEL R9, R16, R5, !P3 ;  /* 0x0000000510097207 */ /* 0x000fe40005800000 */
[----:B------:R-:W-:-:S07]  /*b390*/  SEL R5, R5, R16, !P3 ;  /* 0x0000001005057207 */ /* 0x000fce0005800000 */
.L_x_210:
[----:B------:R-:W-:Y:S05]  /*b3a0*/  BSYNC B1 ;  /* 0x0000000000017941 */ /* 0x000fea0003800000 */
.L_x_209:
[----:B------:R-:W-:-:S13]  /*b3b0*/  LOP3.LUT P1, RZ, R4, 0xff, RZ, 0xc0, !PT ;  /* 0x000000ff04ff7812 */ /* 0x000fda000782c0ff */
[----:B------:R-:W-:Y:S05]  /*b3c0*/  @P1 BRA `(.L_x_213) ;  /* 0xfffffff400481947 */ /* 0x000fea000383ffff */
[----:B------:R-:W-:Y:S05]  /*b3d0*/  BSYNC B0 ;  /* 0x0000000000007941 */ /* 0x000fea0003800000 */
.L_x_201:
[----:B------:R-:W-:-:S03]  /*b3e0*/  UMOV UR8, 0xffffffff ;  /* 0xffffffff00087882 */ /* 0x000fc60000000000 */
[----:B------:R-:W-:Y:S05]  /*b3f0*/  BRA.DIV UR8, `(.L_x_214) ;  /* 0x0000000608687947 */ /* 0x000fea000b800000 */
[----:B------:R-:W-:-:S13]  /*b400*/  ELECT P0, URZ, PT ;  /* 0x00000000003f782f */ /* 0x000fda0003800000 */
.L_x_230:
[----:B------:R-:W-:Y:S04]  /*b410*/  BSSY B0, `(.L_x_215) ;  /* 0x000003e000007945 */ /* 0x000fe80003800000 */
[----:B------:R-:W-:Y:S05]  /*b420*/  @!P0 BRA `(.L_x_216) ;  /* 0x0000000000f08947 */ /* 0x000fea0003800000 */
[----:B------:R-:W-:-:S04]  /*b430*/  ULOP3.LUT UR8, UR7, 0x2, URZ, 0xfc, !UPT ;  /* 0x0000000207087892 */ /* 0x000fc8000f8efc3f */
[----:B------:R-:W-:-:S06]  /*b440*/  UISETP.NE.AND UP0, UPT, UR8, 0x3, UPT ;  /* 0x000000030800788c */ /* 0x000fcc000bf05270 */
[----:B------:R-:W-:-:S13]  /*b450*/  PLOP3.LUT P0, PT, PT, PT, UP0, 0x80, 0x0 ;  /* 0x000000000000781c */ /* 0x000fda0003f0f008 */
[----:B------:R-:W-:Y:S05]  /*b460*/  @!P0 BRA `(.L_x_217) ;  /* 0x0000000000048947 */ /* 0x000fea0003800000 */
[----:B------:R-:W-:Y:S01]  /*b470*/  BPT.TRAP 0x1 ;  /* 0x000000040000795c */ /* 0x000fe20000300000 */
.L_x_217:
[----:B------:R-:W0:Y:S01]  /*b480*/  S2R R3, SR_CgaCtaId ;  /* 0x0000000000037919 */ /* 0x000e220000008800 */
[----:B------:R-:W-:Y:S02]  /*b490*/  MOV R0, 0x400 ;  /* 0x0000040000007802 */ /* 0x000fe40000000f00 */
[----:B------:R-:W-:Y:S02]  /*b4a0*/  SHF.L.U32 R2, R10, 0x1f, RZ ;  /* 0x0000001f0a027819 */ /* 0x000fe400000006ff */
[----:B0-----:R-:W-:-:S05]  /*b4b0*/  LEA R0, R3, R0, 0x18 ;  /* 0x0000000003007211 */ /* 0x001fca00078ec0ff */
[----:B------:R-:W-:-:S04]  /*b4c0*/  VIADD R0, R0, 0x30 ;  /* 0x0000003000007836 */ /* 0x000fc80000000000 */
[C---:B------:R-:W-:Y:S02]  /*b4d0*/  IMAD R5, R11.reuse, 0x8, R0 ;  /* 0x000000080b057824 */ /* 0x040fe400078e0200 */
[----:B------:R-:W-:Y:S02]  /*b4e0*/  VIADD R11, R11, 0x1 ;  /* 0x000000010b0b7836 */ /* 0x000fe40000000000 */
[----:B------:R-:W0:Y:S03]  /*b4f0*/  SYNCS.PHASECHK.TRANS64.TRYWAIT P0, [R5+URZ], R2 ;  /* 0x00000002050075a7 */ /* 0x000e26000800017f */
[----:B------:R-:W-:-:S04]  /*b500*/  ISETP.NE.AND P1, PT, R11, 0x6, PT ;  /* 0x000000060b00780c */ /* 0x000fc80003f25270 */
[----:B------:R-:W-:Y:S02]  /*b510*/  SEL R3, RZ, 0x1, P1 ;  /* 0x00000001ff037807 */ /* 0x000fe40000800000 */
[----:B------:R-:W-:Y:S02]  /*b520*/  SEL R11, R11, RZ, P1 ;  /* 0x000000ff0b0b7207 */ /* 0x000fe40000800000 */
[----:B------:R-:W-:-:S03]  /*b530*/  LOP3.LUT R10, R10, R3, RZ, 0x3c, !PT ;  /* 0x000000030a0a7212 */ /* 0x000fc600078e3cff */
[----:B------:R-:W-:Y:S01]  /*b540*/  IMAD R7, R11, 0x8, R0 ;  /* 0x000000080b077824 */ /* 0x000fe200078e0200 */
[----:B------:R-:W-:Y:S01]  /*b550*/  SHF.L.U32 R4, R10, 0x1f, RZ ;  /* 0x0000001f0a047819 */ /* 0x000fe200000006ff */
[----:B0-----:R-:W-:Y:S06]  /*b560*/  @!P0 BRA `(.L_x_218) ;  /* 0x0000000400308947 */ /* 0x001fec0003800000 */
.L_x_231:
[----:B------:R-:W1:Y:S01]  /*b570*/  SYNCS.PHASECHK.TRANS64.TRYWAIT P0, [R7+URZ], R4 ;  /* 0x00000004070075a7 */ /* 0x000e62000800017f */
[----:B0-----:R-:W-:-:S05]  /*b580*/  VIADD R2, R11, 0x1 ;  /* 0x000000010b027836 */ /* 0x001fca0000000000 */
[----:B------:R-:W-:-:S04]  /*b590*/  ISETP.NE.AND P1, PT, R2, 0x6, PT ;  /* 0x000000060200780c */ /* 0x000fc80003f25270 */
[----:B------:R-:W-:Y:S02]  /*b5a0*/  SEL R3, RZ, 0x1, P1 ;  /* 0x00000001ff037807 */ /* 0x000fe40000800000 */
[----:B------:R-:W-:Y:S02]  /*b5b0*/  SEL R9, R2, RZ, P1 ;  /* 0x000000ff02097207 */ /* 0x000fe40000800000 */
[----:B------:R-:W-:-:S03]  /*b5c0*/  LOP3.LUT R10, R10, R3, RZ, 0x3c, !PT ;  /* 0x000000030a0a7212 */ /* 0x000fc600078e3cff */
[----:B------:R-:W-:Y:S01]  /*b5d0*/  IMAD R6, R9, 0x8, R0 ;  /* 0x0000000809067824 */ /* 0x000fe200078e0200 */
[----:B------:R-:W-:Y:S01]  /*b5e0*/  SHF.L.U32 R5, R10, 0x1f, RZ ;  /* 0x0000001f0a057819 */ /* 0x000fe200000006ff */
[----:B-1----:R-:W-:Y:S06]  /*b5f0*/  @!P0 BRA `(.L_x_219) ;  /* 0x0000000400208947 */ /* 0x002fec0003800000 */
.L_x_232:
[----:B------:R-:W1:Y:S01]  /*b600*/  SYNCS.PHASECHK.TRANS64.TRYWAIT P0, [R6+URZ], R5 ;  /* 0x00000005060075a7 */ /* 0x000e62000800017f */
[----:B------:R-:W-:-:S05]  /*b610*/  VIADD R2, R9, 0x1 ;  /* 0x0000000109027836 */ /* 0x000fca0000000000 */
[----:B------:R-:W-:-:S04]  /*b620*/  ISETP.NE.AND P1, PT, R2, 0x6, PT ;  /* 0x000000060200780c */ /* 0x000fc80003f25270 */
[----:B------:R-:W-:Y:S02]  /*b630*/  SEL R3, RZ, 0x1, P1 ;  /* 0x00000001ff037807 */ /* 0x000fe40000800000 */
[----:B0-----:R-:W-:Y:S02]  /*b640*/  SEL R7, R2, RZ, P1 ;  /* 0x000000ff02077207 */ /* 0x001fe40000800000 */
[----:B------:R-:W-:-:S03]  /*b650*/  LOP3.LUT R10, R10, R3, RZ, 0x3c, !PT ;  /* 0x000000030a0a7212 */ /* 0x000fc600078e3cff */
[----:B------:R-:W-:Y:S01]  /*b660*/  IMAD R9, R7, 0x8, R0 ;  /* 0x0000000807097824 */ /* 0x000fe200078e0200 */
[----:B------:R-:W-:Y:S01]  /*b670*/  SHF.L.U32 R4, R10, 0x1f, RZ ;  /* 0x0000001f0a047819 */ /* 0x000fe200000006ff */
[----:B-1----:R-:W-:Y:S06]  /*b680*/  @!P0 BRA `(.L_x_220) ;  /* 0x0000000400108947 */ /* 0x002fec0003800000 */
.L_x_233:
[----:B------:R-:W1:Y:S01]  /*b690*/  SYNCS.PHASECHK.TRANS64.TRYWAIT P0, [R9+URZ], R4 ;  /* 0x00000004090075a7 */ /* 0x000e62000800017f */
[----:B------:R-:W-:-:S05]  /*b6a0*/  VIADD R2, R7, 0x1 ;  /* 0x0000000107027836 */ /* 0x000fca0000000000 */
[----:B------:R-:W-:-:S04]  /*b6b0*/  ISETP.NE.AND P1, PT, R2, 0x6, PT ;  /* 0x000000060200780c */ /* 0x000fc80003f25270 */
[----:B------:R-:W-:Y:S02]  /*b6c0*/  SEL R3, RZ, 0x1, P1 ;  /* 0x00000001ff037807 */ /* 0x000fe40000800000 */
[----:B------:R-:W-:Y:S02]  /*b6d0*/  SEL R7, R2, RZ, P1 ;  /* 0x000000ff02077207 */ /* 0x000fe40000800000 */
[----:B------:R-:W-:-:S03]  /*b6e0*/  LOP3.LUT R11, R10, R3, RZ, 0x3c, !PT ;  /* 0x000000030a0b7212 */ /* 0x000fc600078e3cff */
[----:B0-----:R-:W-:Y:S01]  /*b6f0*/  IMAD R6, R7, 0x8, R0 ;  /* 0x0000000807067824 */ /* 0x001fe200078e0200 */
[----:B------:R-:W-:Y:S01]  /*b700*/  SHF.L.U32 R5, R11, 0x1f, RZ ;  /* 0x0000001f0b057819 */ /* 0x000fe200000006ff */
[----:B-1----:R-:W-:Y:S06]  /*b710*/  @!P0 BRA `(.L_x_221) ;  /* 0x0000000400008947 */ /* 0x002fec0003800000 */
.L_x_234:
[----:B------:R-:W1:Y:S01]  /*b720*/  SYNCS.PHASECHK.TRANS64.TRYWAIT P0, [R6+URZ], R5 ;  /* 0x00000005060075a7 */ /* 0x000e62000800017f */
[----:B------:R-:W-:-:S05]  /*b730*/  VIADD R2, R7, 0x1 ;  /* 0x0000000107027836 */ /* 0x000fca0000000000 */
[----:B------:R-:W-:-:S04]  /*b740*/  ISETP.NE.AND P1, PT, R2, 0x6, PT ;  /* 0x000000060200780c */ /* 0x000fc80003f25270 */
[----:B0-----:R-:W-:Y:S02]  /*b750*/  SEL R4, RZ, 0x1, P1 ;  /* 0x00000001ff047807 */ /* 0x001fe40000800000 */
[----:B------:R-:W-:Y:S02]  /*b760*/  SEL R3, R2, RZ, P1 ;  /* 0x000000ff02037207 */ /* 0x000fe40000800000 */
[----:B------:R-:W-:Y:S01]  /*b770*/  LOP3.LUT R4, R11, R4, RZ, 0x3c, !PT ;  /* 0x000000040b047212 */ /* 0x000fe200078e3cff */
[----:B-1----:R-:W-:Y:S06]  /*b780*/  @!P0 BRA `(.L_x_222) ;  /* 0x0000000000f88947 */ /* 0x002fec0003800000 */
.L_x_235:
[----:B------:R-:W-:Y:S01]  /*b790*/  IMAD R3, R3, 0x8, R0 ;  /* 0x0000000803037824 */ /* 0x000fe200078e0200 */
[----:B------:R-:W-:-:S07]  /*b7a0*/  SHF.L.U32 R0, R4, 0x1f, RZ ;  /* 0x0000001f04007819 */ /* 0x000fce00000006ff */
.L_x_223:
[----:B-1----:R1:W2:Y:S02]  /*b7b0*/  SYNCS.PHASECHK.TRANS64.TRYWAIT P0, [R3+URZ], R0 ;  /* 0x00000000030075a7 */ /* 0x0022a4000800017f */
[----:B--2---:R-:W-:Y:S05]  /*b7c0*/  @!P0 NANOSLEEP.SYNCS 0x989680 ;  /* 0x009896800000895d */ /* 0x004fea0003900000 */
[----:B------:R-:W2:Y:S02]  /*b7d0*/  @!P0 SYNCS.PHASECHK.TRANS64 P0, [R3+URZ], R0 ;  /* 0x00000000030085a7 */ /* 0x000ea4000800007f */
[----:B--2---:R-:W-:Y:S05]  /*b7e0*/  @!P0 BRA `(.L_x_223) ;  /* 0xfffffffc00f08947 */ /* 0x004fea000383ffff */
.L_x_216:
[----:B------:R-:W-:Y:S05]  /*b7f0*/  BSYNC B0 ;  /* 0x0000000000007941 */ /* 0x000fea0003800000 */
.L_x_215:
[----:B------:R-:W-:Y:S05]  /*b800*/  EXIT ;  /* 0x000000000000794d */ /* 0x000fea0003800000 */
.L_x_17:
[----:B-1----:R-:W-:-:S04]  /*b810*/  IMAD.U32 R7, RZ, RZ, UR6 ;  /* 0x00000006ff077e24 */ /* 0x002fc8000f8e00ff */
[----:B------:R1:W2:Y:S03]  /*b820*/  SYNCS.PHASECHK.TRANS64.TRYWAIT P0, [R7+URZ], R6 ;  /* 0x00000006070075a7 */ /* 0x0002a6000800017f */
[----:B--2---:R-:W-:Y:S05]  /*b830*/  @!P0 NANOSLEEP.SYNCS 0x989680 ;  /* 0x009896800000895d */ /* 0x004fea0003900000 */
[----:B------:R-:W2:Y:S02]  /*b840*/  @!P0 SYNCS.PHASECHK.TRANS64 P0, [R7+URZ], R6 ;  /* 0x00000006070085a7 */ /* 0x000ea4000800007f */
[----:B--2---:R-:W-:Y:S05]  /*b850*/  @!P0 BRA `(.L_x_17) ;  /* 0xfffffffc00ec8947 */ /* 0x004fea000383ffff */
[----:B------:R-:W-:Y:S05]  /*b860*/  BRA `(.L_x_16) ;  /* 0xffffff5c00a87947 */ /* 0x000fea000383ffff */
.L_x_23:
[----:B-1----:R-:W-:-:S04]  /*b870*/  IMAD.U32 R7, RZ, RZ, UR18 ;  /* 0x00000012ff077e24 */ /* 0x002fc8000f8e00ff */
[----:B------:R1:W2:Y:S03]  /*b880*/  SYNCS.PHASECHK.TRANS64.TRYWAIT P0, [R7+URZ], R6 ;  /* 0x00000006070075a7 */ /* 0x0002a6000800017f */
[----:B--2---:R-:W-:Y:S05]  /*b890*/  @!P0 NANOSLEEP.SYNCS 0x989680 ;  /* 0x009896800000895d */ /* 0x004fea0003900000 */
[----:B------:R-:W2:Y:S02]  /*b8a0*/  @!P0 SYNCS.PHASECHK.TRANS64 P0, [R7+URZ], R6 ;  /* 0x00000006070085a7 */ /* 0x000ea4000800007f */
[----:B--2---:R-:W-:Y:S05]  /*b8b0*/  @!P0 BRA `(.L_x_23) ;  /* 0xfffffffc00ec8947 */ /* 0x004fea000383ffff */
[----:B------:R-:W-:Y:S05]  /*b8c0*/  BRA `(.L_x_22) ;  /* 0xffffff6c00787947 */ /* 0x000fea000383ffff */
.L_x_202:
[----:B------:R-:W-:Y:S01]  /*b8d0*/  BSSY B1, `(.L_x_224) ;  /* 0x0000006000017945 */ /* 0x000fe20003800000 */
[----:B------:R-:W-:-:S07]  /*b8e0*/  IMAD.MOV.U32 R4, RZ, RZ, -0x1 ;  /* 0xffffffffff047424 */ /* 0x000fce00078e00ff */
[----:B------:R-:W-:Y:S05]  /*b8f0*/  WARPSYNC.COLLECTIVE R4, `(.L_x_225) ;  /* 0x00000000040c7348 */ /* 0x000fea0003c00000 */
[----:B------:R-:W-:Y:S02]  /*b900*/  ELECT P1, UR62, PT ;  /* 0x00000000003e782f */ /* 0x000fe40003820000 */
[----:B------:R-:W-:Y:S01]  /*b910*/  MOV R4, UR62 ;  /* 0x0000003e00047c02 */ /* 0x000fe20008000f00 */
[----:B------:R-:W-:Y:S10]  /*b920*/  ENDCOLLECTIVE ;  /* 0x000000000000791b */ /* 0x000ff40003800000 */
.L_x_225:
[----:B------:R-:W-:Y:S05]  /*b930*/  BSYNC B1 ;  /* 0x0000000000017941 */ /* 0x000fea0003800000 */
.L_x_224:
[----:B------:R-:W-:Y:S05]  /*b940*/  BRA `(.L_x_226) ;  /* 0xffffffec00f47947 */ /* 0x000fea000383ffff */
.L_x_205:
[----:B-1----:R1:W2:Y:S02]  /*b950*/  SYNCS.PHASECHK.TRANS64.TRYWAIT P1, [R15+URZ+0x30], R6 ;  /* 0x000030060f0075a7 */ /* 0x0022a4000802017f */
[----:B--2---:R-:W-:Y:S05]  /*b960*/  @!P1 NANOSLEEP.SYNCS 0x989680 ;  /* 0x009896800000995d */ /* 0x004fea0003900000 */
[----:B------:R-:W2:Y:S02]  /*b970*/  @!P1 SYNCS.PHASECHK.TRANS64 P1, [R15+URZ+0x30], R6 ;  /* 0x000030060f0095a7 */ /* 0x000ea4000802007f */
[----:B--2---:R-:W-:Y:S05]  /*b980*/  @!P1 BRA `(.L_x_205) ;  /* 0xfffffffc00f09947 */ /* 0x004fea000383ffff */
[----:B------:R-:W-:Y:S05]  /*b990*/  BRA `(.L_x_227) ;  /* 0xfffffff000287947 */ /* 0x000fea000383ffff */
.L_x_214:
[----:B------:R-:W-:Y:S01]  /*b9a0*/  BSSY B0, `(.L_x_228) ;  /* 0x0000006000007945 */ /* 0x000fe20003800000 */
[----:B------:R-:W-:-:S07]  /*b9b0*/  IMAD.MOV.U32 R4, RZ, RZ, -0x1 ;  /* 0xffffffffff047424 */ /* 0x000fce00078e00ff */
[----:B------:R-:W-:Y:S05]  /*b9c0*/  WARPSYNC.COLLECTIVE R4, `(.L_x_229) ;  /* 0x00000000040c7348 */ /* 0x000fea0003c00000 */
[----:B------:R-:W-:Y:S02]  /*b9d0*/  ELECT P1, UR62, PT ;  /* 0x00000000003e782f */ /* 0x000fe40003820000 */
[----:B------:R-:W-:Y:S01]  /*b9e0*/  MOV R4, UR62 ;  /* 0x0000003e00047c02 */ /* 0x000fe20008000f00 */
[----:B------:R-:W-:Y:S10]  /*b9f0*/  ENDCOLLECTIVE ;  /* 0x000000000000791b */ /* 0x000ff40003800000 */
.L_x_229:
[----:B------:R-:W-:Y:S05]  /*ba00*/  BSYNC B0 ;  /* 0x0000000000007941 */ /* 0x000fea0003800000 */
.L_x_228:
[----:B------:R-:W-:Y:S01]  /*ba10*/  PLOP3.LUT P0, PT, P1, PT, PT, 0x80, 0x0 ;  /* 0x000000000000781c */ /* 0x000fe20000f0f070 */
[----:B------:R-:W-:-:S12]  /*ba20*/  BRA `(.L_x_230) ;  /* 0xfffffff800787947 */ /* 0x000fd8000383ffff */
.L_x_218:
[----:B0-----:R0:W1:Y:S02]  /*ba30*/  SYNCS.PHASECHK.TRANS64.TRYWAIT P0, [R5+URZ], R2 ;  /* 0x00000002050075a7 */ /* 0x001064000800017f */
[----:B-1----:R-:W-:Y:S05]  /*ba40*/  @!P0 NANOSLEEP.SYNCS 0x989680 ;  /* 0x009896800000895d */ /* 0x002fea0003900000 */
[----:B------:R-:W1:Y:S02]  /*ba50*/  @!P0 SYNCS.PHASECHK.TRANS64 P0, [R5+URZ], R2 ;  /* 0x00000002050085a7 */ /* 0x000e64000800007f */
[----:B-1----:R-:W-:Y:S05]  /*ba60*/  @!P0 BRA `(.L_x_218) ;  /* 0xfffffffc00f08947 */ /* 0x002fea000383ffff */
[----:B------:R-:W-:Y:S05]  /*ba70*/  BRA `(.L_x_231) ;  /* 0xfffffff800bc7947 */ /* 0x000fea000383ffff */
.L_x_219:
[----:B0-----:R0:W1:Y:S02]  /*ba80*/  SYNCS.PHASECHK.TRANS64.TRYWAIT P0, [R7+URZ], R4 ;  /* 0x00000004070075a7 */ /* 0x001064000800017f */
[----:B-1----:R-:W-:Y:S05]  /*ba90*/  @!P0 NANOSLEEP.SYNCS 0x989680 ;  /* 0x009896800000895d */ /* 0x002fea0003900000 */
[----:B------:R-:W1:Y:S02]  /*baa0*/  @!P0 SYNCS.PHASECHK.TRANS64 P0, [R7+URZ], R4 ;  /* 0x00000004070085a7 */ /* 0x000e64000800007f */
[----:B-1----:R-:W-:Y:S05]  /*bab0*/  @!P0 BRA `(.L_x_219) ;  /* 0xfffffffc00f08947 */ /* 0x002fea000383ffff */
[----:B------:R-:W-:Y:S05]  /*bac0*/  BRA `(.L_x_232) ;  /* 0xfffffff800cc7947 */ /* 0x000fea000383ffff */
.L_x_220:
[----:B0-----:R0:W1:Y:S02]  /*bad0*/  SYNCS.PHASECHK.TRANS64.TRYWAIT P0, [R6+URZ], R5 ;  /* 0x00000005060075a7 */ /* 0x001064000800017f */
[----:B-1----:R-:W-:Y:S05]  /*bae0*/  @!P0 NANOSLEEP.SYNCS 0x989680 ;  /* 0x009896800000895d */ /* 0x002fea0003900000 */
[----:B------:R-:W1:Y:S02]  /*baf0*/  @!P0 SYNCS.PHASECHK.TRANS64 P0, [R6+URZ], R5 ;  /* 0x00000005060085a7 */ /* 0x000e64000800007f */
[----:B-1----:R-:W-:Y:S05]  /*bb00*/  @!P0 BRA `(.L_x_220) ;  /* 0xfffffffc00f08947 */ /* 0x002fea000383ffff */
[----:B------:R-:W-:Y:S05]  /*bb10*/  BRA `(.L_x_233) ;  /* 0xfffffff800dc7947 */ /* 0x000fea000383ffff */
.L_x_221:
[----:B0-----:R0:W1:Y:S02]  /*bb20*/  SYNCS.PHASECHK.TRANS64.TRYWAIT P0, [R9+URZ], R4 ;  /* 0x00000004090075a7 */ /* 0x001064000800017f */
[----:B-1----:R-:W-:Y:S05]  /*bb30*/  @!P0 NANOSLEEP.SYNCS 0x989680 ;  /* 0x009896800000895d */ /* 0x002fea0003900000 */
[----:B------:R-:W1:Y:S02]  /*bb40*/  @!P0 SYNCS.PHASECHK.TRANS64 P0, [R9+URZ], R4 ;  /* 0x00000004090085a7 */ /* 0x000e64000800007f */
[----:B-1----:R-:W-:Y:S05]  /*bb50*/  @!P0 BRA `(.L_x_221) ;  /* 0xfffffffc00f08947 */ /* 0x002fea000383ffff */
[----:B------:R-:W-:Y:S05]  /*bb60*/  BRA `(.L_x_234) ;  /* 0xfffffff800ec7947 */ /* 0x000fea000383ffff */
.L_x_222:
[----:B0-----:R0:W1:Y:S02]  /*bb70*/  SYNCS.PHASECHK.TRANS64.TRYWAIT P0, [R6+URZ], R5 ;  /* 0x00000005060075a7 */ /* 0x001064000800017f */
[----:B-1----:R-:W-:Y:S05]  /*bb80*/  @!P0 NANOSLEEP.SYNCS 0x989680 ;  /* 0x009896800000895d */ /* 0x002fea0003900000 */
[----:B------:R-:W1:Y:S02]  /*bb90*/  @!P0 SYNCS.PHASECHK.TRANS64 P0, [R6+URZ], R5 ;  /* 0x00000005060085a7 */ /* 0x000e64000800007f */
[----:B-1----:R-:W-:Y:S05]  /*bba0*/  @!P0 BRA `(.L_x_222) ;  /* 0xfffffffc00f08947 */ /* 0x002fea000383ffff */
[----:B------:R-:W-:Y:S05]  /*bbb0*/  BRA `(.L_x_235) ;  /* 0xfffffff800f47947 */ /* 0x000fea000383ffff */
.L_x_236:
[----:B------:R-:W-:-:S00]  /*bbc0*/  BRA `(.L_x_236) ;  /* 0xfffffffc00fc7947 */ /* 0x000fc0000383ffff */
[----:B------:R-:W-:-:S00]  /*bbd0*/  NOP ;  /* 0x0000000000007918 */ /* 0x000fc00000000000 */
        /* <DEDUP_REMOVED lines=10> */
.L_x_237:


//--------------------- .nv.shared._ZN7cutlass13device_kernelINS_4gemm6kernel13GemmUniversalIN4cute5tupleIJiiiiEEENS1_10collective13CollectiveMmaINS1_37MainloopSm90TmaGmmaWarpSpecializedFP8ILi6ENS5_IJNS4_1CILi1EEESB_SB_EEENS1_35KernelTmaWarpSpecializedCooperativeEEENS5_IJNSA_ILi128EEENSA_ILi160EEESF_EEENS_12float_e4m3_tENS5_IJlSB_lEEESI_SJ_NS4_8TiledMMAINS4_8MMA_AtomIJNS4_4SM904GMMA30MMA_64x32x32_F32E4M3E4M3_SS_TNILNSN_7ScaleInE1ELSP_1EEEEEENS4_6LayoutINS5_IJNSA_ILi2EEESB_SB_EEENS5_IJSB_NSA_ILi0EEESV_EEEEENS5_IJNS4_10UnderscoreESY_SY_EEEEENS4_13SM90_TMA_LOADENS4_14ComposedLayoutINS4_7SwizzleILi3ELi4ELi3EEENS4_18smem_ptr_flag_bitsILi8EEENSS_INS5_IJNSA_ILi8EEESF_EEENS5_IJSF_SB_EEEEEEEvNS4_8identityES11_S1B_vS1C_EENS_8epilogue10collective6detail29Sm90TmaWarpSpecializedAdapterINS1F_15DefaultEpilogueISI_SJ_SJ_NS1E_6thread17LinearCombinationISI_Li1EffLNS1J_9ScaleType4KindE0ELNS_15FloatRoundStyleE2ESI_EENS1_15EpilogueDefaultEEEEEvvEEEEvNT_6ParamsE --------------------------
	.section	.nv.shared._ZN7cutlass13device_kernelINS_4gemm6kernel13GemmUniversalIN4cute5tupleIJiiiiEEENS1_10collective13CollectiveMmaINS1_37MainloopSm90TmaGmmaWarpSpecializedFP8ILi6ENS5_IJNS4_1CILi1EEESB_SB_EEENS1_35KernelTmaWarpSpecializedCooperativeEEENS5_IJNSA_ILi128EEENSA_ILi160EEESF_EEENS_12float_e4m3_tENS5_IJlSB_lEEESI_SJ_NS4_8TiledMMAINS4_8MMA_AtomIJNS4_4SM904GMMA30MMA_64x32x32_F32E4M3E4M3_SS_TNILNSN_7ScaleInE1ELSP_1EEEEEENS4_6LayoutINS5_IJNSA_ILi2EEESB_SB_EEENS5_IJSB_NSA_ILi0EEESV_EEEEENS5_IJNS4_10UnderscoreESY_SY_EEEEENS4_13SM90_TMA_LOADENS4_14ComposedLayoutINS4_7SwizzleILi3ELi4ELi3EEENS4_18smem_ptr_flag_bitsILi8EEENSS_INS5_IJNSA_ILi8EEESF_EEENS5_IJSF_SB_EEEEEEEvNS4_8identityES11_S1B_vS1C_EENS_8epilogue10collective6detail29Sm90TmaWarpSpecializedAdapterINS1F_15DefaultEpilogueISI_SJ_SJ_NS1E_6thread17LinearCombinationISI_Li1EffLNS1J_9ScaleType4KindE0ELNS_15FloatRoundStyleE2ESI_EENS1_15EpilogueDefaultEEEEEvvEEEEvNT_6ParamsE,"aw",@nobits
	.sectionflags	@""
	.align	16
	.zero		1024


//--------------------- .nv.shared.reserved.0     --------------------------
	.section	.nv.shared.reserved.0,"aw",@nobits
	.weak		__nv_reservedSMEM_offset_0_alias
	.size		__nv_reservedSMEM_offset_0_alias, 0, 0
	.other		__nv_reservedSMEM_offset_0_alias,@"STO_CUDA_RESERVED_SHARED STV_DEFAULT"
__nv_reservedSMEM_offset_0_alias:
	.zero		0


//--------------------- .nv.global                --------------------------
	.section	.nv.global,"aw",@nobits
.nv.global:
	.type		_ZN39_INTERNAL_2956cbb0_4_k_cu_2fb54982_80394cute1_E,@object
	.size		_ZN39_INTERNAL_2956cbb0_4_k_cu_2fb54982_80394cute1_E,(_ZN39_INTERNAL_2956cbb0_4_k_cu_2fb54982_80394cuda3std3__45__cpo6cbeginE - _ZN39_INTERNAL_2956cbb0_4_k_cu_2fb54982_80394cute1_E)
_ZN39_INTERNAL_2956cbb0_4_k_cu_2fb54982_80394cute1_E:
	.zero		1
	.type		_ZN39_INTERNAL_2956cbb0_4_k_cu_2fb54982_80394cuda3std3__45__cpo6cbeginE,@object
	.size		_ZN39_INTERNAL_2956cbb0_4_k_cu_2fb54982_80394cuda3std3__45__cpo6cbeginE,(_ZN39_INTERNAL_2956cbb0_4_k_cu_2fb54982_80394cuda3std3__48in_placeE - _ZN39_INTERNAL_2956cbb0_4_k_cu_2fb54982_80394cuda3std3__45__cpo6cbeginE)
_ZN39_INTERNAL_2956cbb0_4_k_cu_2fb54982_80394cuda3std3__45__cpo6cbeginE:
	.zero		1
	.type		_ZN39_INTERNAL_2956cbb0_4_k_cu_2fb54982_80394cuda3std3__48in_placeE,@object
	.size		_ZN39_INTERNAL_2956cbb0_4_k_cu_2fb54982_80394cuda3std3__48in_placeE,(_ZN39_INTERNAL_2956cbb0_4_k_cu_2fb54982_80394cuda3std6ranges3__45__cpo9iter_moveE - _ZN39_INTERNAL_2956cbb0_4_k_cu_2fb54982_80394cuda3std3__48in_placeE)
_ZN39_INTERNAL_2956cbb0_4_k_cu_2fb54982_80394cuda3std3__48in_placeE:
	.zero		1
	.type		_ZN39_INTERNAL_2956cbb0_4_k_cu_2fb54982_80394cuda3std6ranges3__45__cpo9iter_moveE,@object
	.size		_ZN39_INTERNAL_2956cbb0_4_k_cu_2fb54982_80394cuda3std6ranges3__45__cpo9iter_moveE,(_ZN39_INTERNAL_2956cbb0_4_k_cu_2fb54982_80394cuda3std3__45__cpo5beginE - _ZN39_INTERNAL_2956cbb0_4_k_cu_2fb54982_80394cuda3std6ranges3__45__cpo9iter_moveE)
_ZN39_INTERNAL_2956cbb0_4_k_cu_2fb54982_80394cuda3std6ranges3__45__cpo9iter_moveE:
	.zero		1
	.type		_ZN39_INTERNAL_2956cbb0_4_k_cu_2fb54982_80394cuda3std3__45__cpo5beginE,@object
	.size		_ZN39_INTERNAL_2956cbb0_4_k_cu_2fb54982_80394cuda3std3__45__cpo5beginE,(_ZN39_INTERNAL_2956cbb0_4_k_cu_2fb54982_80394cuda3std3__441_GLOBAL__N__2956cbb0_4_k_cu_2fb54982_80396ignoreE - _ZN39_INTERNAL_2956cbb0_4_k_cu_2fb54982_80394cuda3std3__45__cpo5beginE)
_ZN39_INTERNAL_2956cbb0_4_k_cu_2fb54982_80394cuda3std3__45__cpo5beginE:
	.zero		1
	.type		_ZN39_INTERNAL_2956cbb0_4_k_cu_2fb54982_80394cuda3std3__441_GLOBAL__N__2956cbb0_4_k_cu_2fb54982_80396ignoreE,@object
	.size		_ZN39_INTERNAL_2956cbb0_4_k_cu_2fb54982_80394cuda3std3__441_GLOBAL__N__2956cbb0_4_k_cu_2fb54982_80396ignoreE,(_ZN39_INTERNAL_2956cbb0_4_k_cu_2fb54982_80394cute7productE - _ZN39_INTERNAL_2956cbb0_4_k_cu_2fb54982_80394cuda3std3__441_GLOBAL__N__2956cbb0_4_k_cu_2fb54982_80396ignoreE)
_ZN39_INTERNAL_2956cbb0_4_k_cu_2fb54982_80394cuda3std3__441_GLOBAL__N__2956cbb0_4_k_cu_2fb54982_80396ignoreE:
	.zero		1
	.type		_ZN39_INTERNAL_2956cbb0_4_k_cu_2fb54982_80394cute7productE,@object
	.size		_ZN39_INTERNAL_2956cbb0_4_k_cu_2fb54982_80394cute7productE,(_ZN39_INTERNAL_2956cbb0_4_k_cu_2fb54982_80394cuda3std3__45__cpo3endE - _ZN39_INTERNAL_2956cbb0_4_k_cu_2fb54982_80394cute7productE)
_ZN39_INTERNAL_2956cbb0_4_k_cu_2fb54982_80394cute7productE:
	.zero		1
	.type		_ZN39_INTERNAL_2956cbb0_4_k_cu_2fb54982_80394cuda3std3__45__cpo3endE,@object
	.size		_ZN39_INTERNAL_2956cbb0_4_k_cu_2fb54982_80394cuda3std3__45__cpo3endE,(_ZN39_INTERNAL_2956cbb0_4_k_cu_2fb54982_80394cuda3std3__419piecewise_constructE - _ZN39_INTERNAL_2956cbb0_4_k_cu_2fb54982_80394cuda3std3__45__cpo3endE)
_ZN39_INTERNAL_2956cbb0_4_k_cu_2fb54982_80394cuda3std3__45__cpo3endE:
	.zero		1
	.type		_ZN39_INTERNAL_2956cbb0_4_k_cu_2fb54982_80394cuda3std3__419piecewise_constructE,@object
	.size		_ZN39_INTERNAL_2956cbb0_4_k_cu_2fb54982_80394cuda3std3__419piecewise_constructE,(_ZN39_INTERNAL_2956cbb0_4_k_cu_2fb54982_80394cuda3std3__45__cpo4cendE - _ZN39_INTERNAL_2956cbb0_4_k_cu_2fb54982_80394cuda3std3__419piecewise_constructE)
_ZN39_INTERNAL_2956cbb0_4_k_cu_2fb54982_80394cuda3std3__419piecewise_constructE:
	.zero		1
	.type		_ZN39_INTERNAL_2956cbb0_4_k_cu_2fb54982_80394cuda3std3__45__cpo4cendE,@object
	.size		_ZN39_INTERNAL_2956cbb0_4_k_cu_2fb54982_80394cuda3std3__45__cpo4cendE,(_ZN39_INTERNAL_2956cbb0_4_k_cu_2fb54982_80394cuda3std6ranges3__45__cpo4swapE - _ZN39_INTERNAL_2956cbb0_4_k_cu_2fb54982_80394cuda3std3__45__cpo4cendE)
_ZN39_INTERNAL_2956cbb0_4_k_cu_2fb54982_80394cuda3std3__45__cpo4cendE:
	.zero		1
	.type		_ZN39_INTERNAL_2956cbb0_4_k_cu_2fb54982_80394cuda3std6ranges3__45__cpo4swapE,@object
	.size		_ZN39_INTERNAL_2956cbb0_4_k_cu_2fb54982_80394cuda3std6ranges3__45__cpo4swapE,(.L_7 - _ZN39_INTERNAL_2956cbb0_4_k_cu_2fb54982_80394cuda3std6ranges3__45__cpo4swapE)
_ZN39_INTERNAL_2956cbb0_4_k_cu_2fb54982_80394cuda3std6ranges3__45__cpo4swapE:
	.zero		1
.L_7:


//--------------------- .nv.constant0._ZN7cutlass13device_kernelINS_4gemm6kernel13GemmUniversalIN4cute5tupleIJiiiiEEENS1_10collective13CollectiveMmaINS1_37MainloopSm90TmaGmmaWarpSpecializedFP8ILi6ENS5_IJNS4_1CILi1EEESB_SB_EEENS1_35KernelTmaWarpSpecializedCooperativeEEENS5_IJNSA_ILi128EEENSA_ILi160EEESF_EEENS_12float_e4m3_tENS5_IJlSB_lEEESI_SJ_NS4_8TiledMMAINS4_8MMA_AtomIJNS4_4SM904GMMA30MMA_64x32x32_F32E4M3E4M3_SS_TNILNSN_7ScaleInE1ELSP_1EEEEEENS4_6LayoutINS5_IJNSA_ILi2EEESB_SB_EEENS5_IJSB_NSA_ILi0EEESV_EEEEENS5_IJNS4_10UnderscoreESY_SY_EEEEENS4_13SM90_TMA_LOADENS4_14ComposedLayoutINS4_7SwizzleILi3ELi4ELi3EEENS4_18smem_ptr_flag_bitsILi8EEENSS_INS5_IJNSA_ILi8EEESF_EEENS5_IJSF_SB_EEEEEEEvNS4_8identityES11_S1B_vS1C_EENS_8epilogue10collective6detail29Sm90TmaWarpSpecializedAdapterINS1F_15DefaultEpilogueISI_SJ_SJ_NS1E_6thread17LinearCombinationISI_Li1EffLNS1J_9ScaleType4KindE0ELNS_15FloatRoundStyleE2ESI_EENS1_15EpilogueDefaultEEEEEvvEEEEvNT_6ParamsE --------------------------
	.section	.nv.constant0._ZN7cutlass13device_kernelINS_4gemm6kernel13GemmUniversalIN4cute5tupleIJiiiiEEENS1_10collective13CollectiveMmaINS1_37MainloopSm90TmaGmmaWarpSpecializedFP8ILi6ENS5_IJNS4_1CILi1EEESB_SB_EEENS1_35KernelTmaWarpSpecializedCooperativeEEENS5_IJNSA_ILi128EEENSA_ILi160EEESF_EEENS_12float_e4m3_tENS5_IJlSB_lEEESI_SJ_NS4_8TiledMMAINS4_8MMA_AtomIJNS4_4SM904GMMA30MMA_64x32x32_F32E4M3E4M3_SS_TNILNSN_7ScaleInE1ELSP_1EEEEEENS4_6LayoutINS5_IJNSA_ILi2EEESB_SB_EEENS5_IJSB_NSA_ILi0EEESV_EEEEENS5_IJNS4_10UnderscoreESY_SY_EEEEENS4_13SM90_TMA_LOADENS4_14ComposedLayoutINS4_7SwizzleILi3ELi4ELi3EEENS4_18smem_ptr_flag_bitsILi8EEENSS_INS5_IJNSA_ILi8EEESF_EEENS5_IJSF_SB_EEEEEEEvNS4_8identityES11_S1B_vS1C_EENS_8epilogue10collective6detail29Sm90TmaWarpSpecializedAdapterINS1F_15DefaultEpilogueISI_SJ_SJ_NS1E_6thread17LinearCombinationISI_Li1EffLNS1J_9ScaleType4KindE0ELNS_15FloatRoundStyleE2ESI_EENS1_15EpilogueDefaultEEEEEvvEEEEvNT_6ParamsE,"a",@progbits
	.sectionflags	@""
	.align	4
.nv.constant0._ZN7cutlass13device_kernelINS_4gemm6kernel13GemmUniversalIN4cute5tupleIJiiiiEEENS1_10collective13CollectiveMmaINS1_37MainloopSm90TmaGmmaWarpSpecializedFP8ILi6ENS5_IJNS4_1CILi1EEESB_SB_EEENS1_35KernelTmaWarpSpecializedCooperativeEEENS5_IJNSA_ILi128EEENSA_ILi160EEESF_EEENS_12float_e4m3_tENS5_IJlSB_lEEESI_SJ_NS4_8TiledMMAINS4_8MMA_AtomIJNS4_4SM904GMMA30MMA_64x32x32_F32E4M3E4M3_SS_TNILNSN_7ScaleInE1ELSP_1EEEEEENS4_6LayoutINS5_IJNSA_ILi2EEESB_SB_EEENS5_IJSB_NSA_ILi0EEESV_EEEEENS5_IJNS4_10UnderscoreESY_SY_EEEEENS4_13SM90_TMA_LOADENS4_14ComposedLayoutINS4_7SwizzleILi3ELi4ELi3EEENS4_18smem_ptr_flag_bitsILi8EEENSS_INS5_IJNSA_ILi8EEESF_EEENS5_IJSF_SB_EEEEEEEvNS4_8identityES11_S1B_vS1C_EENS_8epilogue10collective6detail29Sm90TmaWarpSpecializedAdapterINS1F_15DefaultEpilogueISI_SJ_SJ_NS1E_6thread17LinearCombinationISI_Li1EffLNS1J_9ScaleType4KindE0ELNS_15FloatRoundStyleE2ESI_EENS1_15EpilogueDefaultEEEEEvvEEEEvNT_6ParamsE:
	.zero		1664


//--------------------- SYMBOLS --------------------------

	.type		.nv.reservedSmem.offset0,@object
	.size		.nv.reservedSmem.offset0,0x4
